	.target	sm_90a

	.elftype	@"ET_EXEC"


//--------------------- .note.nv.tkinfo           --------------------------
	.section	.note.nv.tkinfo,"",@"SHT_NOTE"
	.sectionflags	@"SHF_NOTE_NV_TKINFO"
	.tkinfo
        /*0018*/ 	.word	0x00000002
        /*0030*/ 	.string	""
        /*0030*/ 	.string	"ptxas"
        /*0030*/ 	.string	"Cuda compilation tools, release 13.0, V13.0.88"
        /*0030*/ 	.string	"Build cuda_13.0.r13.0/compiler.36424714_0"
        /*0030*/ 	.string	"-arch sm_90a -m 64 "



//--------------------- .note.nv.cuinfo           --------------------------
	.section	.note.nv.cuinfo,"",@"SHT_NOTE"
	.sectionflags	@"SHF_NOTE_NV_CUINFO"
        /*0018*/ 	.short	0x0002
        /*001a*/ 	.short	0x005a
        /*001c*/ 	.short	0x0082
	.zero		2


//--------------------- .nv.info                  --------------------------
	.section	.nv.info,"",@"SHT_CUDA_INFO"
	.align	4


	//----- nvinfo : EIATTR_REGCOUNT
	.align		4
        /*0000*/ 	.byte	0x04, 0x2f
        /*0002*/ 	.short	(.L_12 - .L_11)
	.align		4
.L_11:
        /*0004*/ 	.word	index@(_ZN7cutlass13device_kernelIN5flash19enable_sm80_to_sm89INS1_16FlashAttnFwdSm80INS1_25CollectiveMainloopFwdSm80ILi8ELi1ELb0EN4cute5tupleIJNS5_1CILi128EEENS7_ILi48EEENS7_ILi256EEEEEELi256ENS_6half_tEfNS_4arch4Sm80ELb1ELb0ELb1ELb1ELb0ELb1ELb1ELb0EEENS1_21CollectiveEpilogueFwdINS6_IJS8_SA_S9_EEENS6_IJNS7_ILi1EEESI_SI_EEESC_SE_Li256ELb1ELb1ELb0ELb0EEENS1_19SingleTileSchedulerILb1ELb0ELb1ELi128EEEEEEEEEvNT_6ParamsE)
        /*0008*/ 	.word	0x00000004


	//----- nvinfo : EIATTR_FRAME_SIZE
	.align		4
.L_12:
        /*000c*/ 	.byte	0x04, 0x11
        /*000e*/ 	.short	(.L_14 - .L_13)
	.align		4
.L_13:
        /*0010*/ 	.word	index@(_ZN7cutlass13device_kernelIN5flash19enable_sm80_to_sm89INS1_16FlashAttnFwdSm80INS1_25CollectiveMainloopFwdSm80ILi8ELi1ELb0EN4cute5tupleIJNS5_1CILi128EEENS7_ILi48EEENS7_ILi256EEEEEELi256ENS_6half_tEfNS_4arch4Sm80ELb1ELb0ELb1ELb1ELb0ELb1ELb1ELb0EEENS1_21CollectiveEpilogueFwdINS6_IJS8_SA_S9_EEENS6_IJNS7_ILi1EEESI_SI_EEESC_SE_Li256ELb1ELb1ELb0ELb0EEENS1_19SingleTileSchedulerILb1ELb0ELb1ELi128EEEEEEEEEvNT_6ParamsE)
        /*0014*/ 	.word	0x00000000


	//----- nvinfo : EIATTR_REGCOUNT
	.align		4
.L_14:
        /*0018*/ 	.byte	0x04, 0x2f
        /*001a*/ 	.short	(.L_16 - .L_15)
	.align		4
.L_15:
        /*001c*/ 	.word	index@(_ZN7cutlass13device_kernelIN5flash19enable_sm80_to_sm89INS1_16FlashAttnFwdSm80INS1_25CollectiveMainloopFwdSm80ILi8ELi1ELb0EN4cute5tupleIJNS5_1CILi128EEENS7_ILi96EEENS7_ILi256EEEEEELi256ENS_6half_tEfNS_4arch4Sm80ELb1ELb0ELb1ELb1ELb0ELb0ELb1ELb0EEENS1_21CollectiveEpilogueFwdINS6_IJS8_SA_S9_EEENS6_IJNS7_ILi1EEESI_SI_EEESC_SE_Li256ELb1ELb1ELb0ELb0EEENS1_19SingleTileSchedulerILb1ELb0ELb1ELi128EEEEEEEEEvNT_6ParamsE)
        /*0020*/ 	.word	0x00000004


	//----- nvinfo : EIATTR_FRAME_SIZE
	.align		4
.L_16:
        /*0024*/ 	.byte	0x04, 0x11
        /*0026*/ 	.short	(.L_18 - .L_17)
	.align		4
.L_17:
        /*0028*/ 	.word	index@(_ZN7cutlass13device_kernelIN5flash19enable_sm80_to_sm89INS1_16FlashAttnFwdSm80INS1_25CollectiveMainloopFwdSm80ILi8ELi1ELb0EN4cute5tupleIJNS5_1CILi128EEENS7_ILi96EEENS7_ILi256EEEEEELi256ENS_6half_tEfNS_4arch4Sm80ELb1ELb0ELb1ELb1ELb0ELb0ELb1ELb0EEENS1_21CollectiveEpilogueFwdINS6_IJS8_SA_S9_EEENS6_IJNS7_ILi1EEESI_SI_EEESC_SE_Li256ELb1ELb1ELb0ELb0EEENS1_19SingleTileSchedulerILb1ELb0ELb1ELi128EEEEEEEEEvNT_6ParamsE)
        /*002c*/ 	.word	0x00000000


	//----- nvinfo : EIATTR_REGCOUNT
	.align		4
.L_18:
        /*0030*/ 	.byte	0x04, 0x2f
        /*0032*/ 	.short	(.L_20 - .L_19)
	.align		4
.L_19:
        /*0034*/ 	.word	index@(_ZN7cutlass13device_kernelIN5flash19enable_sm80_to_sm89INS1_16FlashAttnFwdSm80INS1_25CollectiveMainloopFwdSm80ILi8ELi1ELb0EN4cute5tupleIJNS5_1CILi128EEENS7_ILi96EEENS7_ILi256EEEEEELi256ENS_6half_tEfNS_4arch4Sm80ELb1ELb0ELb1ELb0ELb0ELb0ELb1ELb0EEENS1_21CollectiveEpilogueFwdINS6_IJS8_SA_S9_EEENS6_IJNS7_ILi1EEESI_SI_EEESC_SE_Li256ELb0ELb1ELb0ELb0EEENS1_30DynamicPersistentTileSchedulerILi256ELi256ELb0ELb1ELb0EEEEEEEEEvNT_6ParamsE)
        /*0038*/ 	.word	0x00000004


	//----- nvinfo : EIATTR_FRAME_SIZE
	.align		4
.L_20:
        /*003c*/ 	.byte	0x04, 0x11
        /*003e*/ 	.short	(.L_22 - .L_21)
	.align		4
.L_21:
        /*0040*/ 	.word	index@(_ZN7cutlass13device_kernelIN5flash19enable_sm80_to_sm89INS1_16FlashAttnFwdSm80INS1_25CollectiveMainloopFwdSm80ILi8ELi1ELb0EN4cute5tupleIJNS5_1CILi128EEENS7_ILi96EEENS7_ILi256EEEEEELi256ENS_6half_tEfNS_4arch4Sm80ELb1ELb0ELb1ELb0ELb0ELb0ELb1ELb0EEENS1_21CollectiveEpilogueFwdINS6_IJS8_SA_S9_EEENS6_IJNS7_ILi1EEESI_SI_EEESC_SE_Li256ELb0ELb1ELb0ELb0EEENS1_30DynamicPersistentTileSchedulerILi256ELi256ELb0ELb1ELb0EEEEEEEEEvNT_6ParamsE)
        /*0044*/ 	.word	0x00000000


	//----- nvinfo : EIATTR_REGCOUNT
	.align		4
.L_22:
        /*0048*/ 	.byte	0x04, 0x2f
        /*004a*/ 	.short	(.L_24 - .L_23)
	.align		4
.L_23:
        /*004c*/ 	.word	index@(_ZN7cutlass13device_kernelIN5flash19enable_sm80_to_sm89INS1_16FlashAttnFwdSm80INS1_25CollectiveMainloopFwdSm80ILi8ELi1ELb0EN4cute5tupleIJNS5_1CILi128EEENS7_ILi48EEENS7_ILi256EEEEEELi256ENS_6half_tEfNS_4arch4Sm80ELb0ELb1ELb1ELb1ELb0ELb1ELb1ELb0EEENS1_21CollectiveEpilogueFwdINS6_IJS8_SA_S9_EEENS6_IJNS7_ILi1EEESI_SI_EEESC_SE_Li256ELb1ELb1ELb0ELb0EEENS1_19SingleTileSchedulerILb1ELb0ELb1ELi128EEEEEEEEEvNT_6ParamsE)
        /*0050*/ 	.word	0x00000004


	//----- nvinfo : EIATTR_FRAME_SIZE
	.align		4
.L_24:
        /*0054*/ 	.byte	0x04, 0x11
        /*0056*/ 	.short	(.L_26 - .L_25)
	.align		4
.L_25:
        /*0058*/ 	.word	index@(_ZN7cutlass13device_kernelIN5flash19enable_sm80_to_sm89INS1_16FlashAttnFwdSm80INS1_25CollectiveMainloopFwdSm80ILi8ELi1ELb0EN4cute5tupleIJNS5_1CILi128EEENS7_ILi48EEENS7_ILi256EEEEEELi256ENS_6half_tEfNS_4arch4Sm80ELb0ELb1ELb1ELb1ELb0ELb1ELb1ELb0EEENS1_21CollectiveEpilogueFwdINS6_IJS8_SA_S9_EEENS6_IJNS7_ILi1EEESI_SI_EEESC_SE_Li256ELb1ELb1ELb0ELb0EEENS1_19SingleTileSchedulerILb1ELb0ELb1ELi128EEEEEEEEEvNT_6ParamsE)
        /*005c*/ 	.word	0x00000000


	//----- nvinfo : EIATTR_REGCOUNT
	.align		4
.L_26:
        /*0060*/ 	.byte	0x04, 0x2f
        /*0062*/ 	.short	(.L_28 - .L_27)
	.align		4
.L_27:
        /*0064*/ 	.word	index@(_ZN7cutlass13device_kernelIN5flash19enable_sm80_to_sm89INS1_16FlashAttnFwdSm80INS1_25CollectiveMainloopFwdSm80ILi8ELi1ELb0EN4cute5tupleIJNS5_1CILi128EEENS7_ILi64EEENS7_ILi256EEEEEELi256ENS_6half_tEfNS_4arch4Sm80ELb0ELb1ELb1ELb1ELb0ELb0ELb1ELb0EEENS1_21CollectiveEpilogueFwdINS6_IJS8_SA_S9_EEENS6_IJNS7_ILi1EEESI_SI_EEESC_SE_Li256ELb1ELb1ELb0ELb0EEENS1_19SingleTileSchedulerILb1ELb0ELb1ELi128EEEEEEEEEvNT_6ParamsE)
        /*0068*/ 	.word	0x00000004


	//----- nvinfo : EIATTR_FRAME_SIZE
	.align		4
.L_28:
        /*006c*/ 	.byte	0x04, 0x11
        /*006e*/ 	.short	(.L_30 - .L_29)
	.align		4
.L_29:
        /*0070*/ 	.word	index@(_ZN7cutlass13device_kernelIN5flash19enable_sm80_to_sm89INS1_16FlashAttnFwdSm80INS1_25CollectiveMainloopFwdSm80ILi8ELi1ELb0EN4cute5tupleIJNS5_1CILi128EEENS7_ILi64EEENS7_ILi256EEEEEELi256ENS_6half_tEfNS_4arch4Sm80ELb0ELb1ELb1ELb1ELb0ELb0ELb1ELb0EEENS1_21CollectiveEpilogueFwdINS6_IJS8_SA_S9_EEENS6_IJNS7_ILi1EEESI_SI_EEESC_SE_Li256ELb1ELb1ELb0ELb0EEENS1_19SingleTileSchedulerILb1ELb0ELb1ELi128EEEEEEEEEvNT_6ParamsE)
        /*0074*/ 	.word	0x00000000


	//----- nvinfo : EIATTR_REGCOUNT
	.align		4
.L_30:
        /*0078*/ 	.byte	0x04, 0x2f
        /*007a*/ 	.short	(.L_32 - .L_31)
	.align		4
.L_31:
        /*007c*/ 	.word	index@(_ZN7cutlass13device_kernelIN5flash19enable_sm80_to_sm89INS1_16FlashAttnFwdSm80INS1_25CollectiveMainloopFwdSm80ILi8ELi1ELb0EN4cute5tupleIJNS5_1CILi128EEENS7_ILi64EEENS7_ILi256EEEEEELi256ENS_6half_tEfNS_4arch4Sm80ELb0ELb1ELb1ELb0ELb0ELb0ELb1ELb0EEENS1_21CollectiveEpilogueFwdINS6_IJS8_SA_S9_EEENS6_IJNS7_ILi1EEESI_SI_EEESC_SE_Li256ELb0ELb1ELb0ELb0EEENS1_19SingleTileSchedulerILb0ELb0ELb1ELi128EEEEEEEEEvNT_6ParamsE)
        /*0080*/ 	.word	0x00000004


	//----- nvinfo : EIATTR_FRAME_SIZE
	.align		4
.L_32:
        /*0084*/ 	.byte	0x04, 0x11
        /*0086*/ 	.short	(.L_34 - .L_33)
	.align		4
.L_33:
        /*0088*/ 	.word	index@(_ZN7cutlass13device_kernelIN5flash19enable_sm80_to_sm89INS1_16FlashAttnFwdSm80INS1_25CollectiveMainloopFwdSm80ILi8ELi1ELb0EN4cute5tupleIJNS5_1CILi128EEENS7_ILi64EEENS7_ILi256EEEEEELi256ENS_6half_tEfNS_4arch4Sm80ELb0ELb1ELb1ELb0ELb0ELb0ELb1ELb0EEENS1_21CollectiveEpilogueFwdINS6_IJS8_SA_S9_EEENS6_IJNS7_ILi1EEESI_SI_EEESC_SE_Li256ELb0ELb1ELb0ELb0EEENS1_19SingleTileSchedulerILb0ELb0ELb1ELi128EEEEEEEEEvNT_6ParamsE)
        /*008c*/ 	.word	0x00000000


	//----- nvinfo : EIATTR_REGCOUNT
	.align		4
.L_34:
        /*0090*/ 	.byte	0x04, 0x2f
        /*0092*/ 	.short	(.L_36 - .L_35)
	.align		4
.L_35:
        /*0094*/ 	.word	index@(_ZN7cutlass13device_kernelIN5flash19enable_sm80_to_sm89INS1_16FlashAttnFwdSm80INS1_25CollectiveMainloopFwdSm80ILi8ELi1ELb0EN4cute5tupleIJNS5_1CILi128EEENS7_ILi48EEENS7_ILi256EEEEEELi256ENS_6half_tEfNS_4arch4Sm80ELb0ELb0ELb1ELb1ELb0ELb1ELb1ELb0EEENS1_21CollectiveEpilogueFwdINS6_IJS8_SA_S9_EEENS6_IJNS7_ILi1EEESI_SI_EEESC_SE_Li256ELb1ELb1ELb0ELb0EEENS1_19SingleTileSchedulerILb1ELb0ELb1ELi128EEEEEEEEEvNT_6ParamsE)
        /*0098*/ 	.word	0x00000004


	//----- nvinfo : EIATTR_FRAME_SIZE
	.align		4
.L_36:
        /*009c*/ 	.byte	0x04, 0x11
        /*009e*/ 	.short	(.L_38 - .L_37)
	.align		4
.L_37:
        /*00a0*/ 	.word	index@(_ZN7cutlass13device_kernelIN5flash19enable_sm80_to_sm89INS1_16FlashAttnFwdSm80INS1_25CollectiveMainloopFwdSm80ILi8ELi1ELb0EN4cute5tupleIJNS5_1CILi128EEENS7_ILi48EEENS7_ILi256EEEEEELi256ENS_6half_tEfNS_4arch4Sm80ELb0ELb0ELb1ELb1ELb0ELb1ELb1ELb0EEENS1_21CollectiveEpilogueFwdINS6_IJS8_SA_S9_EEENS6_IJNS7_ILi1EEESI_SI_EEESC_SE_Li256ELb1ELb1ELb0ELb0EEENS1_19SingleTileSchedulerILb1ELb0ELb1ELi128EEEEEEEEEvNT_6ParamsE)
        /*00a4*/ 	.word	0x00000000


	//----- nvinfo : EIATTR_REGCOUNT
	.align		4
.L_38:
        /*00a8*/ 	.byte	0x04, 0x2f
        /*00aa*/ 	.short	(.L_40 - .L_39)
	.align		4
.L_39:
        /*00ac*/ 	.word	index@(_ZN7cutlass13device_kernelIN5flash19enable_sm80_to_sm89INS1_16FlashAttnFwdSm80INS1_25CollectiveMainloopFwdSm80ILi8ELi1ELb0EN4cute5tupleIJNS5_1CILi128EEENS7_ILi96EEENS7_ILi256EEEEEELi256ENS_6half_tEfNS_4arch4Sm80ELb0ELb0ELb1ELb1ELb0ELb0ELb1ELb0EEENS1_21CollectiveEpilogueFwdINS6_IJS8_SA_S9_EEENS6_IJNS7_ILi1EEESI_SI_EEESC_SE_Li256ELb1ELb1ELb0ELb0EEENS1_19SingleTileSchedulerILb1ELb0ELb1ELi128EEEEEEEEEvNT_6ParamsE)
        /*00b0*/ 	.word	0x00000004


	//----- nvinfo : EIATTR_FRAME_SIZE
	.align		4
.L_40:
        /*00b4*/ 	.byte	0x04, 0x11
        /*00b6*/ 	.short	(.L_42 - .L_41)
	.align		4
.L_41:
        /*00b8*/ 	.word	index@(_ZN7cutlass13device_kernelIN5flash19enable_sm80_to_sm89INS1_16FlashAttnFwdSm80INS1_25CollectiveMainloopFwdSm80ILi8ELi1ELb0EN4cute5tupleIJNS5_1CILi128EEENS7_ILi96EEENS7_ILi256EEEEEELi256ENS_6half_tEfNS_4arch4Sm80ELb0ELb0ELb1ELb1ELb0ELb0ELb1ELb0EEENS1_21CollectiveEpilogueFwdINS6_IJS8_SA_S9_EEENS6_IJNS7_ILi1EEESI_SI_EEESC_SE_Li256ELb1ELb1ELb0ELb0EEENS1_19SingleTileSchedulerILb1ELb0ELb1ELi128EEEEEEEEEvNT_6ParamsE)
        /*00bc*/ 	.word	0x00000000


	//----- nvinfo : EIATTR_REGCOUNT
	.align		4
.L_42:
        /*00c0*/ 	.byte	0x04, 0x2f
        /*00c2*/ 	.short	(.L_44 - .L_43)
	.align		4
.L_43:
        /*00c4*/ 	.word	index@(_ZN7cutlass13device_kernelIN5flash19enable_sm80_to_sm89INS1_16FlashAttnFwdSm80INS1_25CollectiveMainloopFwdSm80ILi8ELi1ELb0EN4cute5tupleIJNS5_1CILi128EEENS7_ILi96EEENS7_ILi256EEEEEELi256ENS_6half_tEfNS_4arch4Sm80ELb0ELb0ELb1ELb0ELb0ELb0ELb1ELb0EEENS1_21CollectiveEpilogueFwdINS6_IJS8_SA_S9_EEENS6_IJNS7_ILi1EEESI_SI_EEESC_SE_Li256ELb0ELb1ELb0ELb0EEENS1_19SingleTileSchedulerILb0ELb0ELb1ELi128EEEEEEEEEvNT_6ParamsE)
        /*00c8*/ 	.word	0x00000004


	//----- nvinfo : EIATTR_FRAME_SIZE
	.align		4
.L_44:
        /*00cc*/ 	.byte	0x04, 0x11
        /*00ce*/ 	.short	(.L_46 - .L_45)
	.align		4
.L_45:
        /*00d0*/ 	.word	index@(_ZN7cutlass13device_kernelIN5flash19enable_sm80_to_sm89INS1_16FlashAttnFwdSm80INS1_25CollectiveMainloopFwdSm80ILi8ELi1ELb0EN4cute5tupleIJNS5_1CILi128EEENS7_ILi96EEENS7_ILi256EEEEEELi256ENS_6half_tEfNS_4arch4Sm80ELb0ELb0ELb1ELb0ELb0ELb0ELb1ELb0EEENS1_21CollectiveEpilogueFwdINS6_IJS8_SA_S9_EEENS6_IJNS7_ILi1EEESI_SI_EEESC_SE_Li256ELb0ELb1ELb0ELb0EEENS1_19SingleTileSchedulerILb0ELb0ELb1ELi128EEEEEEEEEvNT_6ParamsE)
        /*00d4*/ 	.word	0x00000000


	//----- nvinfo : EIATTR_REGCOUNT
	.align		4
.L_46:
        /*00d8*/ 	.byte	0x04, 0x2f
        /*00da*/ 	.short	(.L_48 - .L_47)
	.align		4
.L_47:
        /*00dc*/ 	.word	index@(_ZN7cutlass13device_kernelIN5flash19enable_sm80_to_sm89INS1_16FlashAttnFwdSm80INS1_25CollectiveMainloopFwdSm80ILi8ELi1ELb0EN4cute5tupleIJNS5_1CILi128EEENS7_ILi32EEENS7_ILi256EEEEEELi256ENS_6half_tEfNS_4arch4Sm80ELb1ELb0ELb1ELb1ELb0ELb1ELb1ELb0EEENS1_21CollectiveEpilogueFwdINS6_IJS8_SA_S9_EEENS6_IJNS7_ILi1EEESI_SI_EEESC_SE_Li256ELb1ELb1ELb0ELb0EEENS1_19SingleTileSchedulerILb1ELb0ELb1ELi128EEEEEEEEEvNT_6ParamsE)
        /*00e0*/ 	.word	0x00000004


	//----- nvinfo : EIATTR_FRAME_SIZE
	.align		4
.L_48:
        /*00e4*/ 	.byte	0x04, 0x11
        /*00e6*/ 	.short	(.L_50 - .L_49)
	.align		4
.L_49:
        /*00e8*/ 	.word	index@(_ZN7cutlass13device_kernelIN5flash19enable_sm80_to_sm89INS1_16FlashAttnFwdSm80INS1_25CollectiveMainloopFwdSm80ILi8ELi1ELb0EN4cute5tupleIJNS5_1CILi128EEENS7_ILi32EEENS7_ILi256EEEEEELi256ENS_6half_tEfNS_4arch4Sm80ELb1ELb0ELb1ELb1ELb0ELb1ELb1ELb0EEENS1_21CollectiveEpilogueFwdINS6_IJS8_SA_S9_EEENS6_IJNS7_ILi1EEESI_SI_EEESC_SE_Li256ELb1ELb1ELb0ELb0EEENS1_19SingleTileSchedulerILb1ELb0ELb1ELi128EEEEEEEEEvNT_6ParamsE)
        /*00ec*/ 	.word	0x00000000


	//----- nvinfo : EIATTR_REGCOUNT
	.align		4
.L_50:
        /*00f0*/ 	.byte	0x04, 0x2f
        /*00f2*/ 	.short	(.L_52 - .L_51)
	.align		4
.L_51:
        /*00f4*/ 	.word	index@(_ZN7cutlass13device_kernelIN5flash19enable_sm80_to_sm89INS1_16FlashAttnFwdSm80INS1_25CollectiveMainloopFwdSm80ILi8ELi1ELb1EN4cute5tupleIJNS5_1CILi128EEENS7_ILi64EEENS7_ILi256EEEEEELi256ENS_6half_tEfNS_4arch4Sm80ELb1ELb0ELb1ELb1ELb0ELb0ELb1ELb0EEENS1_21CollectiveEpilogueFwdINS6_IJS8_SA_S9_EEENS6_IJNS7_ILi1EEESI_SI_EEESC_SE_Li256ELb1ELb1ELb0ELb0EEENS1_19SingleTileSchedulerILb1ELb0ELb1ELi128EEEEEEEEEvNT_6ParamsE)
        /*00f8*/ 	.word	0x00000004


	//----- nvinfo : EIATTR_FRAME_SIZE
	.align		4
.L_52:
        /*00fc*/ 	.byte	0x04, 0x11
        /*00fe*/ 	.short	(.L_54 - .L_53)
	.align		4
.L_53:
        /*0100*/ 	.word	index@(_ZN7cutlass13device_kernelIN5flash19enable_sm80_to_sm89INS1_16FlashAttnFwdSm80INS1_25CollectiveMainloopFwdSm80ILi8ELi1ELb1EN4cute5tupleIJNS5_1CILi128EEENS7_ILi64EEENS7_ILi256EEEEEELi256ENS_6half_tEfNS_4arch4Sm80ELb1ELb0ELb1ELb1ELb0ELb0ELb1ELb0EEENS1_21CollectiveEpilogueFwdINS6_IJS8_SA_S9_EEENS6_IJNS7_ILi1EEESI_SI_EEESC_SE_Li256ELb1ELb1ELb0ELb0EEENS1_19SingleTileSchedulerILb1ELb0ELb1ELi128EEEEEEEEEvNT_6ParamsE)
        /*0104*/ 	.word	0x00000000


	//----- nvinfo : EIATTR_REGCOUNT
	.align		4
.L_54:
        /*0108*/ 	.byte	0x04, 0x2f
        /*010a*/ 	.short	(.L_56 - .L_55)
	.align		4
.L_55:
        /*010c*/ 	.word	index@(_ZN7cutlass13device_kernelIN5flash19enable_sm80_to_sm89INS1_16FlashAttnFwdSm80INS1_25CollectiveMainloopFwdSm80ILi8ELi1ELb1EN4cute5tupleIJNS5_1CILi128EEENS7_ILi64EEENS7_ILi256EEEEEELi256ENS_6half_tEfNS_4arch4Sm80ELb1ELb0ELb1ELb0ELb0ELb0ELb1ELb0EEENS1_21CollectiveEpilogueFwdINS6_IJS8_SA_S9_EEENS6_IJNS7_ILi1EEESI_SI_EEESC_SE_Li256ELb0ELb1ELb0ELb0EEENS1_30DynamicPersistentTileSchedulerILi256ELi256ELb0ELb1ELb0EEEEEEEEEvNT_6ParamsE)
        /*0110*/ 	.word	0x00000004


	//----- nvinfo : EIATTR_FRAME_SIZE
	.align		4
.L_56:
        /*0114*/ 	.byte	0x04, 0x11
        /*0116*/ 	.short	(.L_58 - .L_57)
	.align		4
.L_57:
        /*0118*/ 	.word	index@(_ZN7cutlass13device_kernelIN5flash19enable_sm80_to_sm89INS1_16FlashAttnFwdSm80INS1_25CollectiveMainloopFwdSm80ILi8ELi1ELb1EN4cute5tupleIJNS5_1CILi128EEENS7_ILi64EEENS7_ILi256EEEEEELi256ENS_6half_tEfNS_4arch4Sm80ELb1ELb0ELb1ELb0ELb0ELb0ELb1ELb0EEENS1_21CollectiveEpilogueFwdINS6_IJS8_SA_S9_EEENS6_IJNS7_ILi1EEESI_SI_EEESC_SE_Li256ELb0ELb1ELb0ELb0EEENS1_30DynamicPersistentTileSchedulerILi256ELi256ELb0ELb1ELb0EEEEEEEEEvNT_6ParamsE)
        /*011c*/ 	.word	0x00000000


	//----- nvinfo : EIATTR_REGCOUNT
	.align		4
.L_58:
        /*0120*/ 	.byte	0x04, 0x2f
        /*0122*/ 	.short	(.L_60 - .L_59)
	.align		4
.L_59:
        /*0124*/ 	.word	index@(_ZN7cutlass13device_kernelIN5flash19enable_sm80_to_sm89INS1_16FlashAttnFwdSm80INS1_25CollectiveMainloopFwdSm80ILi8ELi1ELb0EN4cute5tupleIJNS5_1CILi128EEENS7_ILi32EEENS7_ILi256EEEEEELi256ENS_6half_tEfNS_4arch4Sm80ELb0ELb1ELb1ELb1ELb0ELb1ELb1ELb0EEENS1_21CollectiveEpilogueFwdINS6_IJS8_SA_S9_EEENS6_IJNS7_ILi1EEESI_SI_EEESC_SE_Li256ELb1ELb1ELb0ELb0EEENS1_19SingleTileSchedulerILb1ELb0ELb1ELi128EEEEEEEEEvNT_6ParamsE)
        /*0128*/ 	.word	0x00000004


	//----- nvinfo : EIATTR_FRAME_SIZE
	.align		4
.L_60:
        /*012c*/ 	.byte	0x04, 0x11
        /*012e*/ 	.short	(.L_62 - .L_61)
	.align		4
.L_61:
        /*0130*/ 	.word	index@(_ZN7cutlass13device_kernelIN5flash19enable_sm80_to_sm89INS1_16FlashAttnFwdSm80INS1_25CollectiveMainloopFwdSm80ILi8ELi1ELb0EN4cute5tupleIJNS5_1CILi128EEENS7_ILi32EEENS7_ILi256EEEEEELi256ENS_6half_tEfNS_4arch4Sm80ELb0ELb1ELb1ELb1ELb0ELb1ELb1ELb0EEENS1_21CollectiveEpilogueFwdINS6_IJS8_SA_S9_EEENS6_IJNS7_ILi1EEESI_SI_EEESC_SE_Li256ELb1ELb1ELb0ELb0EEENS1_19SingleTileSchedulerILb1ELb0ELb1ELi128EEEEEEEEEvNT_6ParamsE)
        /*0134*/ 	.word	0x00000000


	//----- nvinfo : EIATTR_REGCOUNT
	.align		4
.L_62:
        /*0138*/ 	.byte	0x04, 0x2f
        /*013a*/ 	.short	(.L_64 - .L_63)
	.align		4
.L_63:
        /*013c*/ 	.word	index@(_ZN7cutlass13device_kernelIN5flash19enable_sm80_to_sm89INS1_16FlashAttnFwdSm80INS1_25CollectiveMainloopFwdSm80ILi8ELi1ELb1EN4cute5tupleIJNS5_1CILi128EEENS7_ILi48EEENS7_ILi256EEEEEELi256ENS_6half_tEfNS_4arch4Sm80ELb0ELb1ELb1ELb1ELb0ELb0ELb1ELb0EEENS1_21CollectiveEpilogueFwdINS6_IJS8_SA_S9_EEENS6_IJNS7_ILi1EEESI_SI_EEESC_SE_Li256ELb1ELb1ELb0ELb0EEENS1_19SingleTileSchedulerILb1ELb0ELb1ELi128EEEEEEEEEvNT_6ParamsE)
        /*0140*/ 	.word	0x00000004


	//----- nvinfo : EIATTR_FRAME_SIZE
	.align		4
.L_64:
        /*0144*/ 	.byte	0x04, 0x11
        /*0146*/ 	.short	(.L_66 - .L_65)
	.align		4
.L_65:
        /*0148*/ 	.word	index@(_ZN7cutlass13device_kernelIN5flash19enable_sm80_to_sm89INS1_16FlashAttnFwdSm80INS1_25CollectiveMainloopFwdSm80ILi8ELi1ELb1EN4cute5tupleIJNS5_1CILi128EEENS7_ILi48EEENS7_ILi256EEEEEELi256ENS_6half_tEfNS_4arch4Sm80ELb0ELb1ELb1ELb1ELb0ELb0ELb1ELb0EEENS1_21CollectiveEpilogueFwdINS6_IJS8_SA_S9_EEENS6_IJNS7_ILi1EEESI_SI_EEESC_SE_Li256ELb1ELb1ELb0ELb0EEENS1_19SingleTileSchedulerILb1ELb0ELb1ELi128EEEEEEEEEvNT_6ParamsE)
        /*014c*/ 	.word	0x00000000


	//----- nvinfo : EIATTR_REGCOUNT
	.align		4
.L_66:
        /*0150*/ 	.byte	0x04, 0x2f
        /*0152*/ 	.short	(.L_68 - .L_67)
	.align		4
.L_67:
        /*0154*/ 	.word	index@(_ZN7cutlass13device_kernelIN5flash19enable_sm80_to_sm89INS1_16FlashAttnFwdSm80INS1_25CollectiveMainloopFwdSm80ILi8ELi1ELb1EN4cute5tupleIJNS5_1CILi128EEENS7_ILi48EEENS7_ILi256EEEEEELi256ENS_6half_tEfNS_4arch4Sm80ELb0ELb1ELb1ELb0ELb0ELb0ELb1ELb0EEENS1_21CollectiveEpilogueFwdINS6_IJS8_SA_S9_EEENS6_IJNS7_ILi1EEESI_SI_EEESC_SE_Li256ELb0ELb1ELb0ELb0EEENS1_19SingleTileSchedulerILb0ELb0ELb1ELi128EEEEEEEEEvNT_6ParamsE)
        /*0158*/ 	.word	0x00000004


	//----- nvinfo : EIATTR_FRAME_SIZE
	.align		4
.L_68:
        /*015c*/ 	.byte	0x04, 0x11
        /*015e*/ 	.short	(.L_70 - .L_69)
	.align		4
.L_69:
        /*0160*/ 	.word	index@(_ZN7cutlass13device_kernelIN5flash19enable_sm80_to_sm89INS1_16FlashAttnFwdSm80INS1_25CollectiveMainloopFwdSm80ILi8ELi1ELb1EN4cute5tupleIJNS5_1CILi128EEENS7_ILi48EEENS7_ILi256EEEEEELi256ENS_6half_tEfNS_4arch4Sm80ELb0ELb1ELb1ELb0ELb0ELb0ELb1ELb0EEENS1_21CollectiveEpilogueFwdINS6_IJS8_SA_S9_EEENS6_IJNS7_ILi1EEESI_SI_EEESC_SE_Li256ELb0ELb1ELb0ELb0EEENS1_19SingleTileSchedulerILb0ELb0ELb1ELi128EEEEEEEEEvNT_6ParamsE)
        /*0164*/ 	.word	0x00000000


	//----- nvinfo : EIATTR_REGCOUNT
	.align		4
.L_70:
        /*0168*/ 	.byte	0x04, 0x2f
        /*016a*/ 	.short	(.L_72 - .L_71)
	.align		4
.L_71:
        /*016c*/ 	.word	index@(_ZN7cutlass13device_kernelIN5flash19enable_sm80_to_sm89INS1_16FlashAttnFwdSm80INS1_25CollectiveMainloopFwdSm80ILi8ELi1ELb0EN4cute5tupleIJNS5_1CILi128EEENS7_ILi32EEENS7_ILi256EEEEEELi256ENS_6half_tEfNS_4arch4Sm80ELb0ELb0ELb1ELb1ELb0ELb1ELb1ELb0EEENS1_21CollectiveEpilogueFwdINS6_IJS8_SA_S9_EEENS6_IJNS7_ILi1EEESI_SI_EEESC_SE_Li256ELb1ELb1ELb0ELb0EEENS1_19SingleTileSchedulerILb1ELb0ELb1ELi128EEEEEEEEEvNT_6ParamsE)
        /*0170*/ 	.word	0x00000004


	//----- nvinfo : EIATTR_FRAME_SIZE
	.align		4
.L_72:
        /*0174*/ 	.byte	0x04, 0x11
        /*0176*/ 	.short	(.L_74 - .L_73)
	.align		4
.L_73:
        /*0178*/ 	.word	index@(_ZN7cutlass13device_kernelIN5flash19enable_sm80_to_sm89INS1_16FlashAttnFwdSm80INS1_25CollectiveMainloopFwdSm80ILi8ELi1ELb0EN4cute5tupleIJNS5_1CILi128EEENS7_ILi32EEENS7_ILi256EEEEEELi256ENS_6half_tEfNS_4arch4Sm80ELb0ELb0ELb1ELb1ELb0ELb1ELb1ELb0EEENS1_21CollectiveEpilogueFwdINS6_IJS8_SA_S9_EEENS6_IJNS7_ILi1EEESI_SI_EEESC_SE_Li256ELb1ELb1ELb0ELb0EEENS1_19SingleTileSchedulerILb1ELb0ELb1ELi128EEEEEEEEEvNT_6ParamsE)
        /*017c*/ 	.word	0x00000000


	//----- nvinfo : EIATTR_REGCOUNT
	.align		4
.L_74:
        /*0180*/ 	.byte	0x04, 0x2f
        /*0182*/ 	.short	(.L_76 - .L_75)
	.align		4
.L_75:
        /*0184*/ 	.word	index@(_ZN7cutlass13device_kernelIN5flash19enable_sm80_to_sm89INS1_16FlashAttnFwdSm80INS1_25CollectiveMainloopFwdSm80ILi8ELi1ELb1EN4cute5tupleIJNS5_1CILi128EEENS7_ILi64EEENS7_ILi256EEEEEELi256ENS_6half_tEfNS_4arch4Sm80ELb0ELb0ELb1ELb1ELb0ELb0ELb1ELb0EEENS1_21CollectiveEpilogueFwdINS6_IJS8_SA_S9_EEENS6_IJNS7_ILi1EEESI_SI_EEESC_SE_Li256ELb1ELb1ELb0ELb0EEENS1_19SingleTileSchedulerILb1ELb0ELb1ELi128EEEEEEEEEvNT_6ParamsE)
        /*0188*/ 	.word	0x00000004


	//----- nvinfo : EIATTR_FRAME_SIZE
	.align		4
.L_76:
        /*018c*/ 	.byte	0x04, 0x11
        /*018e*/ 	.short	(.L_78 - .L_77)
	.align		4
.L_77:
        /*0190*/ 	.word	index@(_ZN7cutlass13device_kernelIN5flash19enable_sm80_to_sm89INS1_16FlashAttnFwdSm80INS1_25CollectiveMainloopFwdSm80ILi8ELi1ELb1EN4cute5tupleIJNS5_1CILi128EEENS7_ILi64EEENS7_ILi256EEEEEELi256ENS_6half_tEfNS_4arch4Sm80ELb0ELb0ELb1ELb1ELb0ELb0ELb1ELb0EEENS1_21CollectiveEpilogueFwdINS6_IJS8_SA_S9_EEENS6_IJNS7_ILi1EEESI_SI_EEESC_SE_Li256ELb1ELb1ELb0ELb0EEENS1_19SingleTileSchedulerILb1ELb0ELb1ELi128EEEEEEEEEvNT_6ParamsE)
        /*0194*/ 	.word	0x00000000


	//----- nvinfo : EIATTR_REGCOUNT
	.align		4
.L_78:
        /*0198*/ 	.byte	0x04, 0x2f
        /*019a*/ 	.short	(.L_80 - .L_79)
	.align		4
.L_79:
        /*019c*/ 	.word	index@(_ZN7cutlass13device_kernelIN5flash19enable_sm80_to_sm89INS1_16FlashAttnFwdSm80INS1_25CollectiveMainloopFwdSm80ILi8ELi1ELb1EN4cute5tupleIJNS5_1CILi128EEENS7_ILi64EEENS7_ILi256EEEEEELi256ENS_6half_tEfNS_4arch4Sm80ELb0ELb0ELb1ELb0ELb0ELb0ELb1ELb0EEENS1_21CollectiveEpilogueFwdINS6_IJS8_SA_S9_EEENS6_IJNS7_ILi1EEESI_SI_EEESC_SE_Li256ELb0ELb1ELb0ELb0EEENS1_19SingleTileSchedulerILb0ELb0ELb1ELi128EEEEEEEEEvNT_6ParamsE)
        /*01a0*/ 	.word	0x00000004


	//----- nvinfo : EIATTR_FRAME_SIZE
	.align		4
.L_80:
        /*01a4*/ 	.byte	0x04, 0x11
        /*01a6*/ 	.short	(.L_82 - .L_81)
	.align		4
.L_81:
        /*01a8*/ 	.word	index@(_ZN7cutlass13device_kernelIN5flash19enable_sm80_to_sm89INS1_16FlashAttnFwdSm80INS1_25CollectiveMainloopFwdSm80ILi8ELi1ELb1EN4cute5tupleIJNS5_1CILi128EEENS7_ILi64EEENS7_ILi256EEEEEELi256ENS_6half_tEfNS_4arch4Sm80ELb0ELb0ELb1ELb0ELb0ELb0ELb1ELb0EEENS1_21CollectiveEpilogueFwdINS6_IJS8_SA_S9_EEENS6_IJNS7_ILi1EEESI_SI_EEESC_SE_Li256ELb0ELb1ELb0ELb0EEENS1_19SingleTileSchedulerILb0ELb0ELb1ELi128EEEEEEEEEvNT_6ParamsE)
        /*01ac*/ 	.word	0x00000000


	//----- nvinfo : EIATTR_MIN_STACK_SIZE
	.align		4
.L_82:
        /*01b0*/ 	.byte	0x04, 0x12
        /*01b2*/ 	.short	(.L_84 - .L_83)
	.align		4
.L_83:
        /*01b4*/ 	.word	index@(_ZN7cutlass13device_kernelIN5flash19enable_sm80_to_sm89INS1_16FlashAttnFwdSm80INS1_25CollectiveMainloopFwdSm80ILi8ELi1ELb1EN4cute5tupleIJNS5_1CILi128EEENS7_ILi64EEENS7_ILi256EEEEEELi256ENS_6half_tEfNS_4arch4Sm80ELb0ELb0ELb1ELb0ELb0ELb0ELb1ELb0EEENS1_21CollectiveEpilogueFwdINS6_IJS8_SA_S9_EEENS6_IJNS7_ILi1EEESI_SI_EEESC_SE_Li256ELb0ELb1ELb0ELb0EEENS1_19SingleTileSchedulerILb0ELb0ELb1ELi128EEEEEEEEEvNT_6ParamsE)
        /*01b8*/ 	.word	0x00000000


	//----- nvinfo : EIATTR_MIN_STACK_SIZE
	.align		4
.L_84:
        /*01bc*/ 	.byte	0x04, 0x12
        /*01be*/ 	.short	(.L_86 - .L_85)
	.align		4
.L_85:
        /*01c0*/ 	.word	index@(_ZN7cutlass13device_kernelIN5flash19enable_sm80_to_sm89INS1_16FlashAttnFwdSm80INS1_25CollectiveMainloopFwdSm80ILi8ELi1ELb1EN4cute5tupleIJNS5_1CILi128EEENS7_ILi64EEENS7_ILi256EEEEEELi256ENS_6half_tEfNS_4arch4Sm80ELb0ELb0ELb1ELb1ELb0ELb0ELb1ELb0EEENS1_21CollectiveEpilogueFwdINS6_IJS8_SA_S9_EEENS6_IJNS7_ILi1EEESI_SI_EEESC_SE_Li256ELb1ELb1ELb0ELb0EEENS1_19SingleTileSchedulerILb1ELb0ELb1ELi128EEEEEEEEEvNT_6ParamsE)
        /*01c4*/ 	.word	0x00000000


	//----- nvinfo : EIATTR_MIN_STACK_SIZE
	.align		4
.L_86:
        /*01c8*/ 	.byte	0x04, 0x12
        /*01ca*/ 	.short	(.L_88 - .L_87)
	.align		4
.L_87:
        /*01cc*/ 	.word	index@(_ZN7cutlass13device_kernelIN5flash19enable_sm80_to_sm89INS1_16FlashAttnFwdSm80INS1_25CollectiveMainloopFwdSm80ILi8ELi1ELb0EN4cute5tupleIJNS5_1CILi128EEENS7_ILi32EEENS7_ILi256EEEEEELi256ENS_6half_tEfNS_4arch4Sm80ELb0ELb0ELb1ELb1ELb0ELb1ELb1ELb0EEENS1_21CollectiveEpilogueFwdINS6_IJS8_SA_S9_EEENS6_IJNS7_ILi1EEESI_SI_EEESC_SE_Li256ELb1ELb1ELb0ELb0EEENS1_19SingleTileSchedulerILb1ELb0ELb1ELi128EEEEEEEEEvNT_6ParamsE)
        /*01d0*/ 	.word	0x00000000


	//----- nvinfo : EIATTR_MIN_STACK_SIZE
	.align		4
.L_88:
        /*01d4*/ 	.byte	0x04, 0x12
        /*01d6*/ 	.short	(.L_90 - .L_89)
	.align		4
.L_89:
        /*01d8*/ 	.word	index@(_ZN7cutlass13device_kernelIN5flash19enable_sm80_to_sm89INS1_16FlashAttnFwdSm80INS1_25CollectiveMainloopFwdSm80ILi8ELi1ELb1EN4cute5tupleIJNS5_1CILi128EEENS7_ILi48EEENS7_ILi256EEEEEELi256ENS_6half_tEfNS_4arch4Sm80ELb0ELb1ELb1ELb0ELb0ELb0ELb1ELb0EEENS1_21CollectiveEpilogueFwdINS6_IJS8_SA_S9_EEENS6_IJNS7_ILi1EEESI_SI_EEESC_SE_Li256ELb0ELb1ELb0ELb0EEENS1_19SingleTileSchedulerILb0ELb0ELb1ELi128EEEEEEEEEvNT_6ParamsE)
        /*01dc*/ 	.word	0x00000000


	//----- nvinfo : EIATTR_MIN_STACK_SIZE
	.align		4
.L_90:
        /*01e0*/ 	.byte	0x04, 0x12
        /*01e2*/ 	.short	(.L_92 - .L_91)
	.align		4
.L_91:
        /*01e4*/ 	.word	index@(_ZN7cutlass13device_kernelIN5flash19enable_sm80_to_sm89INS1_16FlashAttnFwdSm80INS1_25CollectiveMainloopFwdSm80ILi8ELi1ELb1EN4cute5tupleIJNS5_1CILi128EEENS7_ILi48EEENS7_ILi256EEEEEELi256ENS_6half_tEfNS_4arch4Sm80ELb0ELb1ELb1ELb1ELb0ELb0ELb1ELb0EEENS1_21CollectiveEpilogueFwdINS6_IJS8_SA_S9_EEENS6_IJNS7_ILi1EEESI_SI_EEESC_SE_Li256ELb1ELb1ELb0ELb0EEENS1_19SingleTileSchedulerILb1ELb0ELb1ELi128EEEEEEEEEvNT_6ParamsE)
        /*01e8*/ 	.word	0x00000000


	//----- nvinfo : EIATTR_MIN_STACK_SIZE
	.align		4
.L_92:
        /*01ec*/ 	.byte	0x04, 0x12
        /*01ee*/ 	.short	(.L_94 - .L_93)
	.align		4
.L_93:
        /*01f0*/ 	.word	index@(_ZN7cutlass13device_kernelIN5flash19enable_sm80_to_sm89INS1_16FlashAttnFwdSm80INS1_25CollectiveMainloopFwdSm80ILi8ELi1ELb0EN4cute5tupleIJNS5_1CILi128EEENS7_ILi32EEENS7_ILi256EEEEEELi256ENS_6half_tEfNS_4arch4Sm80ELb0ELb1ELb1ELb1ELb0ELb1ELb1ELb0EEENS1_21CollectiveEpilogueFwdINS6_IJS8_SA_S9_EEENS6_IJNS7_ILi1EEESI_SI_EEESC_SE_Li256ELb1ELb1ELb0ELb0EEENS1_19SingleTileSchedulerILb1ELb0ELb1ELi128EEEEEEEEEvNT_6ParamsE)
        /*01f4*/ 	.word	0x00000000


	//----- nvinfo : EIATTR_MIN_STACK_SIZE
	.align		4
.L_94:
        /*01f8*/ 	.byte	0x04, 0x12
        /*01fa*/ 	.short	(.L_96 - .L_95)
	.align		4
.L_95:
        /*01fc*/ 	.word	index@(_ZN7cutlass13device_kernelIN5flash19enable_sm80_to_sm89INS1_16FlashAttnFwdSm80INS1_25CollectiveMainloopFwdSm80ILi8ELi1ELb1EN4cute5tupleIJNS5_1CILi128EEENS7_ILi64EEENS7_ILi256EEEEEELi256ENS_6half_tEfNS_4arch4Sm80ELb1ELb0ELb1ELb0ELb0ELb0ELb1ELb0EEENS1_21CollectiveEpilogueFwdINS6_IJS8_SA_S9_EEENS6_IJNS7_ILi1EEESI_SI_EEESC_SE_Li256ELb0ELb1ELb0ELb0EEENS1_30DynamicPersistentTileSchedulerILi256ELi256ELb0ELb1ELb0EEEEEEEEEvNT_6ParamsE)
        /*0200*/ 	.word	0x00000000


	//----- nvinfo : EIATTR_MIN_STACK_SIZE
	.align		4
.L_96:
        /*0204*/ 	.byte	0x04, 0x12
        /*0206*/ 	.short	(.L_98 - .L_97)
	.align		4
.L_97:
        /*0208*/ 	.word	index@(_ZN7cutlass13device_kernelIN5flash19enable_sm80_to_sm89INS1_16FlashAttnFwdSm80INS1_25CollectiveMainloopFwdSm80ILi8ELi1ELb1EN4cute5tupleIJNS5_1CILi128EEENS7_ILi64EEENS7_ILi256EEEEEELi256ENS_6half_tEfNS_4arch4Sm80ELb1ELb0ELb1ELb1ELb0ELb0ELb1ELb0EEENS1_21CollectiveEpilogueFwdINS6_IJS8_SA_S9_EEENS6_IJNS7_ILi1EEESI_SI_EEESC_SE_Li256ELb1ELb1ELb0ELb0EEENS1_19SingleTileSchedulerILb1ELb0ELb1ELi128EEEEEEEEEvNT_6ParamsE)
        /*020c*/ 	.word	0x00000000


	//----- nvinfo : EIATTR_MIN_STACK_SIZE
	.align		4
.L_98:
        /*0210*/ 	.byte	0x04, 0x12
        /*0212*/ 	.short	(.L_100 - .L_99)
	.align		4
.L_99:
        /*0214*/ 	.word	index@(_ZN7cutlass13device_kernelIN5flash19enable_sm80_to_sm89INS1_16FlashAttnFwdSm80INS1_25CollectiveMainloopFwdSm80ILi8ELi1ELb0EN4cute5tupleIJNS5_1CILi128EEENS7_ILi32EEENS7_ILi256EEEEEELi256ENS_6half_tEfNS_4arch4Sm80ELb1ELb0ELb1ELb1ELb0ELb1ELb1ELb0EEENS1_21CollectiveEpilogueFwdINS6_IJS8_SA_S9_EEENS6_IJNS7_ILi1EEESI_SI_EEESC_SE_Li256ELb1ELb1ELb0ELb0EEENS1_19SingleTileSchedulerILb1ELb0ELb1ELi128EEEEEEEEEvNT_6ParamsE)
        /*0218*/ 	.word	0x00000000


	//----- nvinfo : EIATTR_MIN_STACK_SIZE
	.align		4
.L_100:
        /*021c*/ 	.byte	0x04, 0x12
        /*021e*/ 	.short	(.L_102 - .L_101)
	.align		4
.L_101:
        /*0220*/ 	.word	index@(_ZN7cutlass13device_kernelIN5flash19enable_sm80_to_sm89INS1_16FlashAttnFwdSm80INS1_25CollectiveMainloopFwdSm80ILi8ELi1ELb0EN4cute5tupleIJNS5_1CILi128EEENS7_ILi96EEENS7_ILi256EEEEEELi256ENS_6half_tEfNS_4arch4Sm80ELb0ELb0ELb1ELb0ELb0ELb0ELb1ELb0EEENS1_21CollectiveEpilogueFwdINS6_IJS8_SA_S9_EEENS6_IJNS7_ILi1EEESI_SI_EEESC_SE_Li256ELb0ELb1ELb0ELb0EEENS1_19SingleTileSchedulerILb0ELb0ELb1ELi128EEEEEEEEEvNT_6ParamsE)
        /*0224*/ 	.word	0x00000000


	//----- nvinfo : EIATTR_MIN_STACK_SIZE
	.align		4
.L_102:
        /*0228*/ 	.byte	0x04, 0x12
        /*022a*/ 	.short	(.L_104 - .L_103)
	.align		4
.L_103:
        /*022c*/ 	.word	index@(_ZN7cutlass13device_kernelIN5flash19enable_sm80_to_sm89INS1_16FlashAttnFwdSm80INS1_25CollectiveMainloopFwdSm80ILi8ELi1ELb0EN4cute5tupleIJNS5_1CILi128EEENS7_ILi96EEENS7_ILi256EEEEEELi256ENS_6half_tEfNS_4arch4Sm80ELb0ELb0ELb1ELb1ELb0ELb0ELb1ELb0EEENS1_21CollectiveEpilogueFwdINS6_IJS8_SA_S9_EEENS6_IJNS7_ILi1EEESI_SI_EEESC_SE_Li256ELb1ELb1ELb0ELb0EEENS1_19SingleTileSchedulerILb1ELb0ELb1ELi128EEEEEEEEEvNT_6ParamsE)
        /*0230*/ 	.word	0x00000000


	//----- nvinfo : EIATTR_MIN_STACK_SIZE
	.align		4
.L_104:
        /*0234*/ 	.byte	0x04, 0x12
        /*0236*/ 	.short	(.L_106 - .L_105)
	.align		4
.L_105:
        /*0238*/ 	.word	index@(_ZN7cutlass13device_kernelIN5flash19enable_sm80_to_sm89INS1_16FlashAttnFwdSm80INS1_25CollectiveMainloopFwdSm80ILi8ELi1ELb0EN4cute5tupleIJNS5_1CILi128EEENS7_ILi48EEENS7_ILi256EEEEEELi256ENS_6half_tEfNS_4arch4Sm80ELb0ELb0ELb1ELb1ELb0ELb1ELb1ELb0EEENS1_21CollectiveEpilogueFwdINS6_IJS8_SA_S9_EEENS6_IJNS7_ILi1EEESI_SI_EEESC_SE_Li256ELb1ELb1ELb0ELb0EEENS1_19SingleTileSchedulerILb1ELb0ELb1ELi128EEEEEEEEEvNT_6ParamsE)
        /*023c*/ 	.word	0x00000000


	//----- nvinfo : EIATTR_MIN_STACK_SIZE
	.align		4
.L_106:
        /*0240*/ 	.byte	0x04, 0x12
        /*0242*/ 	.short	(.L_108 - .L_107)
	.align		4
.L_107:
        /*0244*/ 	.word	index@(_ZN7cutlass13device_kernelIN5flash19enable_sm80_to_sm89INS1_16FlashAttnFwdSm80INS1_25CollectiveMainloopFwdSm80ILi8ELi1ELb0EN4cute5tupleIJNS5_1CILi128EEENS7_ILi64EEENS7_ILi256EEEEEELi256ENS_6half_tEfNS_4arch4Sm80ELb0ELb1ELb1ELb0ELb0ELb0ELb1ELb0EEENS1_21CollectiveEpilogueFwdINS6_IJS8_SA_S9_EEENS6_IJNS7_ILi1EEESI_SI_EEESC_SE_Li256ELb0ELb1ELb0ELb0EEENS1_19SingleTileSchedulerILb0ELb0ELb1ELi128EEEEEEEEEvNT_6ParamsE)
        /*0248*/ 	.word	0x00000000


	//----- nvinfo : EIATTR_MIN_STACK_SIZE
	.align		4
.L_108:
        /*024c*/ 	.byte	0x04, 0x12
        /*024e*/ 	.short	(.L_110 - .L_109)
	.align		4
.L_109:
        /*0250*/ 	.word	index@(_ZN7cutlass13device_kernelIN5flash19enable_sm80_to_sm89INS1_16FlashAttnFwdSm80INS1_25CollectiveMainloopFwdSm80ILi8ELi1ELb0EN4cute5tupleIJNS5_1CILi128EEENS7_ILi64EEENS7_ILi256EEEEEELi256ENS_6half_tEfNS_4arch4Sm80ELb0ELb1ELb1ELb1ELb0ELb0ELb1ELb0EEENS1_21CollectiveEpilogueFwdINS6_IJS8_SA_S9_EEENS6_IJNS7_ILi1EEESI_SI_EEESC_SE_Li256ELb1ELb1ELb0ELb0EEENS1_19SingleTileSchedulerILb1ELb0ELb1ELi128EEEEEEEEEvNT_6ParamsE)
        /*0254*/ 	.word	0x00000000


	//----- nvinfo : EIATTR_MIN_STACK_SIZE
	.align		4
.L_110:
        /*0258*/ 	.byte	0x04, 0x12
        /*025a*/ 	.short	(.L_112 - .L_111)
	.align		4
.L_111:
        /*025c*/ 	.word	index@(_ZN7cutlass13device_kernelIN5flash19enable_sm80_to_sm89INS1_16FlashAttnFwdSm80INS1_25CollectiveMainloopFwdSm80ILi8ELi1ELb0EN4cute5tupleIJNS5_1CILi128EEENS7_ILi48EEENS7_ILi256EEEEEELi256ENS_6half_tEfNS_4arch4Sm80ELb0ELb1ELb1ELb1ELb0ELb1ELb1ELb0EEENS1_21CollectiveEpilogueFwdINS6_IJS8_SA_S9_EEENS6_IJNS7_ILi1EEESI_SI_EEESC_SE_Li256ELb1ELb1ELb0ELb0EEENS1_19SingleTileSchedulerILb1ELb0ELb1ELi128EEEEEEEEEvNT_6ParamsE)
        /*0260*/ 	.word	0x00000000


	//----- nvinfo : EIATTR_MIN_STACK_SIZE
	.align		4
.L_112:
        /*0264*/ 	.byte	0x04, 0x12
        /*0266*/ 	.short	(.L_114 - .L_113)
	.align		4
.L_113:
        /*0268*/ 	.word	index@(_ZN7cutlass13device_kernelIN5flash19enable_sm80_to_sm89INS1_16FlashAttnFwdSm80INS1_25CollectiveMainloopFwdSm80ILi8ELi1ELb0EN4cute5tupleIJNS5_1CILi128EEENS7_ILi96EEENS7_ILi256EEEEEELi256ENS_6half_tEfNS_4arch4Sm80ELb1ELb0ELb1ELb0ELb0ELb0ELb1ELb0EEENS1_21CollectiveEpilogueFwdINS6_IJS8_SA_S9_EEENS6_IJNS7_ILi1EEESI_SI_EEESC_SE_Li256ELb0ELb1ELb0ELb0EEENS1_30DynamicPersistentTileSchedulerILi256ELi256ELb0ELb1ELb0EEEEEEEEEvNT_6ParamsE)
        /*026c*/ 	.word	0x00000000


	//----- nvinfo : EIATTR_MIN_STACK_SIZE
	.align		4
.L_114:
        /*0270*/ 	.byte	0x04, 0x12
        /*0272*/ 	.short	(.L_116 - .L_115)
	.align		4
.L_115:
        /*0274*/ 	.word	index@(_ZN7cutlass13device_kernelIN5flash19enable_sm80_to_sm89INS1_16FlashAttnFwdSm80INS1_25CollectiveMainloopFwdSm80ILi8ELi1ELb0EN4cute5tupleIJNS5_1CILi128EEENS7_ILi96EEENS7_ILi256EEEEEELi256ENS_6half_tEfNS_4arch4Sm80ELb1ELb0ELb1ELb1ELb0ELb0ELb1ELb0EEENS1_21CollectiveEpilogueFwdINS6_IJS8_SA_S9_EEENS6_IJNS7_ILi1EEESI_SI_EEESC_SE_Li256ELb1ELb1ELb0ELb0EEENS1_19SingleTileSchedulerILb1ELb0ELb1ELi128EEEEEEEEEvNT_6ParamsE)
        /*0278*/ 	.word	0x00000000


	//----- nvinfo : EIATTR_MIN_STACK_SIZE
	.align		4
.L_116:
        /*027c*/ 	.byte	0x04, 0x12
        /*027e*/ 	.short	(.L_118 - .L_117)
	.align		4
.L_117:
        /*0280*/ 	.word	index@(_ZN7cutlass13device_kernelIN5flash19enable_sm80_to_sm89INS1_16FlashAttnFwdSm80INS1_25CollectiveMainloopFwdSm80ILi8ELi1ELb0EN4cute5tupleIJNS5_1CILi128EEENS7_ILi48EEENS7_ILi256EEEEEELi256ENS_6half_tEfNS_4arch4Sm80ELb1ELb0ELb1ELb1ELb0ELb1ELb1ELb0EEENS1_21CollectiveEpilogueFwdINS6_IJS8_SA_S9_EEENS6_IJNS7_ILi1EEESI_SI_EEESC_SE_Li256ELb1ELb1ELb0ELb0EEENS1_19SingleTileSchedulerILb1ELb0ELb1ELi128EEEEEEEEEvNT_6ParamsE)
        /*0284*/ 	.word	0x00000000
.L_118:


//--------------------- .nv.compat                --------------------------
	.section	.nv.compat,"",@"SHT_CUDA_COMPAT_INFO"
	.align	4
        /*0000*/ 	.byte	0x02, 0x09, 0x01, 0x00, 0x02, 0x02, 0x01, 0x00, 0x02, 0x05, 0x05, 0x00, 0x03, 0x07, 0x01, 0x01
        /*0010*/ 	.byte	0x02, 0x03, 0x00, 0x00, 0x02, 0x06, 0x01, 0x00, 0x04, 0x0b, 0x08, 0x00, 0x00, 0x00, 0x00, 0x00
        /*0020*/ 	.byte	0x00, 0x00, 0x00, 0x00


//--------------------- .nv.info._ZN7cutlass13device_kernelIN5flash19enable_sm80_to_sm89INS1_16FlashAttnFwdSm80INS1_25CollectiveMainloopFwdSm80ILi8ELi1ELb1EN4cute5tupleIJNS5_1CILi128EEENS7_ILi64EEENS7_ILi256EEEEEELi256ENS_6half_tEfNS_4arch4Sm80ELb0ELb0ELb1ELb0ELb0ELb0ELb1ELb0EEENS1_21CollectiveEpilogueFwdINS6_IJS8_SA_S9_EEENS6_IJNS7_ILi1EEESI_SI_EEESC_SE_Li256ELb0ELb1ELb0ELb0EEENS1_19SingleTileSchedulerILb0ELb0ELb1ELi128EEEEEEEEEvNT_6ParamsE --------------------------
	.section	.nv.info._ZN7cutlass13device_kernelIN5flash19enable_sm80_to_sm89INS1_16FlashAttnFwdSm80INS1_25CollectiveMainloopFwdSm80ILi8ELi1ELb1EN4cute5tupleIJNS5_1CILi128EEENS7_ILi64EEENS7_ILi256EEEEEELi256ENS_6half_tEfNS_4arch4Sm80ELb0ELb0ELb1ELb0ELb0ELb0ELb1ELb0EEENS1_21CollectiveEpilogueFwdINS6_IJS8_SA_S9_EEENS6_IJNS7_ILi1EEESI_SI_EEESC_SE_Li256ELb0ELb1ELb0ELb0EEENS1_19SingleTileSchedulerILb0ELb0ELb1ELi128EEEEEEEEEvNT_6ParamsE,"",@"SHT_CUDA_INFO"
	.sectionflags	@""
	.align	4


	//----- nvinfo : EIATTR_CUDA_API_VERSION
	.align		4
        /*0000*/ 	.byte	0x04, 0x37
        /*0002*/ 	.short	(.L_120 - .L_119)
.L_119:
        /*0004*/ 	.word	0x00000082


	//----- nvinfo : EIATTR_KPARAM_INFO
	.align		4
.L_120:
        /*0008*/ 	.byte	0x04, 0x17
        /*000a*/ 	.short	(.L_122 - .L_121)
.L_121:
        /*000c*/ 	.word	0x00000000
        /*0010*/ 	.short	0x0000
        /*0012*/ 	.short	0x0000
        /*0014*/ 	.byte	0x00, 0xf0, 0x61, 0x10


	//----- nvinfo : EIATTR_SPARSE_MMA_MASK
	.align		4
.L_122:
        /*0018*/ 	.byte	0x03, 0x50
        /*001a*/ 	.short	0x0000


	//----- nvinfo : EIATTR_MAXREG_COUNT
	.align		4
        /*001c*/ 	.byte	0x03, 0x1b
        /*001e*/ 	.short	0x00ff


	//----- nvinfo : EIATTR_MERCURY_ISA_VERSION
	.align		4
        /*0020*/ 	.byte	0x03, 0x5f
        /*0022*/ 	.short	0x0101


	//----- nvinfo : EIATTR_EXIT_INSTR_OFFSETS
	.align		4
        /*0024*/ 	.byte	0x04, 0x1c
        /*0026*/ 	.short	(.L_124 - .L_123)


	//   ....[0]....
.L_123:
        /*0028*/ 	.word	0x00000010


	//----- nvinfo : EIATTR_MAX_THREADS
	.align		4
.L_124:
        /*002c*/ 	.byte	0x04, 0x05
        /*002e*/ 	.short	(.L_126 - .L_125)
.L_125:
        /*0030*/ 	.word	0x00000100
        /*0034*/ 	.word	0x00000001
        /*0038*/ 	.word	0x00000001


	//----- nvinfo : EIATTR_CBANK_PARAM_SIZE
	.align		4
.L_126:
        /*003c*/ 	.byte	0x03, 0x19
        /*003e*/ 	.short	0x0418


	//----- nvinfo : EIATTR_PARAM_CBANK
	.align		4
        /*0040*/ 	.byte	0x04, 0x0a
        /*0042*/ 	.short	(.L_128 - .L_127)
	.align		4
.L_127:
        /*0044*/ 	.word	index@(.nv.constant0._ZN7cutlass13device_kernelIN5flash19enable_sm80_to_sm89INS1_16FlashAttnFwdSm80INS1_25CollectiveMainloopFwdSm80ILi8ELi1ELb1EN4cute5tupleIJNS5_1CILi128EEENS7_ILi64EEENS7_ILi256EEEEEELi256ENS_6half_tEfNS_4arch4Sm80ELb0ELb0ELb1ELb0ELb0ELb0ELb1ELb0EEENS1_21CollectiveEpilogueFwdINS6_IJS8_SA_S9_EEENS6_IJNS7_ILi1EEESI_SI_EEESC_SE_Li256ELb0ELb1ELb0ELb0EEENS1_19SingleTileSchedulerILb0ELb0ELb1ELi128EEEEEEEEEvNT_6ParamsE)
        /*0048*/ 	.short	0x0210
        /*004a*/ 	.short	0x0418


	//----- nvinfo : EIATTR_SW_WAR
	.align		4
.L_128:
        /*004c*/ 	.byte	0x04, 0x36
        /*004e*/ 	.short	(.L_130 - .L_129)
.L_129:
        /*0050*/ 	.word	0x00000008
.L_130:


//--------------------- .nv.info._ZN7cutlass13device_kernelIN5flash19enable_sm80_to_sm89INS1_16FlashAttnFwdSm80INS1_25CollectiveMainloopFwdSm80ILi8ELi1ELb1EN4cute5tupleIJNS5_1CILi128EEENS7_ILi64EEENS7_ILi256EEEEEELi256ENS_6half_tEfNS_4arch4Sm80ELb0ELb0ELb1ELb1ELb0ELb0ELb1ELb0EEENS1_21CollectiveEpilogueFwdINS6_IJS8_SA_S9_EEENS6_IJNS7_ILi1EEESI_SI_EEESC_SE_Li256ELb1ELb1ELb0ELb0EEENS1_19SingleTileSchedulerILb1ELb0ELb1ELi128EEEEEEEEEvNT_6ParamsE --------------------------
	.section	.nv.info._ZN7cutlass13device_kernelIN5flash19enable_sm80_to_sm89INS1_16FlashAttnFwdSm80INS1_25CollectiveMainloopFwdSm80ILi8ELi1ELb1EN4cute5tupleIJNS5_1CILi128EEENS7_ILi64EEENS7_ILi256EEEEEELi256ENS_6half_tEfNS_4arch4Sm80ELb0ELb0ELb1ELb1ELb0ELb0ELb1ELb0EEENS1_21CollectiveEpilogueFwdINS6_IJS8_SA_S9_EEENS6_IJNS7_ILi1EEESI_SI_EEESC_SE_Li256ELb1ELb1ELb0ELb0EEENS1_19SingleTileSchedulerILb1ELb0ELb1ELi128EEEEEEEEEvNT_6ParamsE,"",@"SHT_CUDA_INFO"
	.sectionflags	@""
	.align	4


	//----- nvinfo : EIATTR_CUDA_API_VERSION
	.align		4
        /*0000*/ 	.byte	0x04, 0x37
        /*0002*/ 	.short	(.L_132 - .L_131)
.L_131:
        /*0004*/ 	.word	0x00000082


	//----- nvinfo : EIATTR_KPARAM_INFO
	.align		4
.L_132:
        /*0008*/ 	.byte	0x04, 0x17
        /*000a*/ 	.short	(.L_134 - .L_133)
.L_133:
        /*000c*/ 	.word	0x00000000
        /*0010*/ 	.short	0x0000
        /*0012*/ 	.short	0x0000
        /*0014*/ 	.byte	0x00, 0xf0, 0x61, 0x10


	//----- nvinfo : EIATTR_SPARSE_MMA_MASK
	.align		4
.L_134:
        /*0018*/ 	.byte	0x03, 0x50
        /*001a*/ 	.short	0x0000


	//----- nvinfo : EIATTR_MAXREG_COUNT
	.align		4
        /*001c*/ 	.byte	0x03, 0x1b
        /*001e*/ 	.short	0x00ff


	//----- nvinfo : EIATTR_MERCURY_ISA_VERSION
	.align		4
        /*0020*/ 	.byte	0x03, 0x5f
        /*0022*/ 	.short	0x0101


	//----- nvinfo : EIATTR_EXIT_INSTR_OFFSETS
	.align		4
        /*0024*/ 	.byte	0x04, 0x1c
        /*0026*/ 	.short	(.L_136 - .L_135)


	//   ....[0]....
.L_135:
        /*0028*/ 	.word	0x00000010


	//----- nvinfo : EIATTR_MAX_THREADS
	.align		4
.L_136:
        /*002c*/ 	.byte	0x04, 0x05
        /*002e*/ 	.short	(.L_138 - .L_137)
.L_137:
        /*0030*/ 	.word	0x00000100
        /*0034*/ 	.word	0x00000001
        /*0038*/ 	.word	0x00000001


	//----- nvinfo : EIATTR_CBANK_PARAM_SIZE
	.align		4
.L_138:
        /*003c*/ 	.byte	0x03, 0x19
        /*003e*/ 	.short	0x0418


	//----- nvinfo : EIATTR_PARAM_CBANK
	.align		4
        /*0040*/ 	.byte	0x04, 0x0a
        /*0042*/ 	.short	(.L_140 - .L_139)
	.align		4
.L_139:
        /*0044*/ 	.word	index@(.nv.constant0._ZN7cutlass13device_kernelIN5flash19enable_sm80_to_sm89INS1_16FlashAttnFwdSm80INS1_25CollectiveMainloopFwdSm80ILi8ELi1ELb1EN4cute5tupleIJNS5_1CILi128EEENS7_ILi64EEENS7_ILi256EEEEEELi256ENS_6half_tEfNS_4arch4Sm80ELb0ELb0ELb1ELb1ELb0ELb0ELb1ELb0EEENS1_21CollectiveEpilogueFwdINS6_IJS8_SA_S9_EEENS6_IJNS7_ILi1EEESI_SI_EEESC_SE_Li256ELb1ELb1ELb0ELb0EEENS1_19SingleTileSchedulerILb1ELb0ELb1ELi128EEEEEEEEEvNT_6ParamsE)
        /*0048*/ 	.short	0x0210
        /*004a*/ 	.short	0x0418


	//----- nvinfo : EIATTR_SW_WAR
	.align		4
.L_140:
        /*004c*/ 	.byte	0x04, 0x36
        /*004e*/ 	.short	(.L_142 - .L_141)
.L_141:
        /*0050*/ 	.word	0x00000008
.L_142:


//--------------------- .nv.info._ZN7cutlass13device_kernelIN5flash19enable_sm80_to_sm89INS1_16FlashAttnFwdSm80INS1_25CollectiveMainloopFwdSm80ILi8ELi1ELb0EN4cute5tupleIJNS5_1CILi128EEENS7_ILi32EEENS7_ILi256EEEEEELi256ENS_6half_tEfNS_4arch4Sm80ELb0ELb0ELb1ELb1ELb0ELb1ELb1ELb0EEENS1_21CollectiveEpilogueFwdINS6_IJS8_SA_S9_EEENS6_IJNS7_ILi1EEESI_SI_EEESC_SE_Li256ELb1ELb1ELb0ELb0EEENS1_19SingleTileSchedulerILb1ELb0ELb1ELi128EEEEEEEEEvNT_6ParamsE --------------------------
	.section	.nv.info._ZN7cutlass13device_kernelIN5flash19enable_sm80_to_sm89INS1_16FlashAttnFwdSm80INS1_25CollectiveMainloopFwdSm80ILi8ELi1ELb0EN4cute5tupleIJNS5_1CILi128EEENS7_ILi32EEENS7_ILi256EEEEEELi256ENS_6half_tEfNS_4arch4Sm80ELb0ELb0ELb1ELb1ELb0ELb1ELb1ELb0EEENS1_21CollectiveEpilogueFwdINS6_IJS8_SA_S9_EEENS6_IJNS7_ILi1EEESI_SI_EEESC_SE_Li256ELb1ELb1ELb0ELb0EEENS1_19SingleTileSchedulerILb1ELb0ELb1ELi128EEEEEEEEEvNT_6ParamsE,"",@"SHT_CUDA_INFO"
	.sectionflags	@""
	.align	4


	//----- nvinfo : EIATTR_CUDA_API_VERSION
	.align		4
        /*0000*/ 	.byte	0x04, 0x37
        /*0002*/ 	.short	(.L_144 - .L_143)
.L_143:
        /*0004*/ 	.word	0x00000082


	//----- nvinfo : EIATTR_KPARAM_INFO
	.align		4
.L_144:
        /*0008*/ 	.byte	0x04, 0x17
        /*000a*/ 	.short	(.L_146 - .L_145)
.L_145:
        /*000c*/ 	.word	0x00000000
        /*0010*/ 	.short	0x0000
        /*0012*/ 	.short	0x0000
        /*0014*/ 	.byte	0x00, 0xf0, 0x61, 0x10


	//----- nvinfo : EIATTR_SPARSE_MMA_MASK
	.align		4
.L_146:
        /*0018*/ 	.byte	0x03, 0x50
        /*001a*/ 	.short	0x0000


	//----- nvinfo : EIATTR_MAXREG_COUNT
	.align		4
        /*001c*/ 	.byte	0x03, 0x1b
        /*001e*/ 	.short	0x00ff


	//----- nvinfo : EIATTR_MERCURY_ISA_VERSION
	.align		4
        /*0020*/ 	.byte	0x03, 0x5f
        /*0022*/ 	.short	0x0101


	//----- nvinfo : EIATTR_EXIT_INSTR_OFFSETS
	.align		4
        /*0024*/ 	.byte	0x04, 0x1c
        /*0026*/ 	.short	(.L_148 - .L_147)


	//   ....[0]....
.L_147:
        /*0028*/ 	.word	0x00000010


	//----- nvinfo : EIATTR_MAX_THREADS
	.align		4
.L_148:
        /*002c*/ 	.byte	0x04, 0x05
        /*002e*/ 	.short	(.L_150 - .L_149)
.L_149:
        /*0030*/ 	.word	0x00000100
        /*0034*/ 	.word	0x00000001
        /*0038*/ 	.word	0x00000001


	//----- nvinfo : EIATTR_CBANK_PARAM_SIZE
	.align		4
.L_150:
        /*003c*/ 	.byte	0x03, 0x19
        /*003e*/ 	.short	0x0418


	//----- nvinfo : EIATTR_PARAM_CBANK
	.align		4
        /*0040*/ 	.byte	0x04, 0x0a
        /*0042*/ 	.short	(.L_152 - .L_151)
	.align		4
.L_151:
        /*0044*/ 	.word	index@(.nv.constant0._ZN7cutlass13device_kernelIN5flash19enable_sm80_to_sm89INS1_16FlashAttnFwdSm80INS1_25CollectiveMainloopFwdSm80ILi8ELi1ELb0EN4cute5tupleIJNS5_1CILi128EEENS7_ILi32EEENS7_ILi256EEEEEELi256ENS_6half_tEfNS_4arch4Sm80ELb0ELb0ELb1ELb1ELb0ELb1ELb1ELb0EEENS1_21CollectiveEpilogueFwdINS6_IJS8_SA_S9_EEENS6_IJNS7_ILi1EEESI_SI_EEESC_SE_Li256ELb1ELb1ELb0ELb0EEENS1_19SingleTileSchedulerILb1ELb0ELb1ELi128EEEEEEEEEvNT_6ParamsE)
        /*0048*/ 	.short	0x0210
        /*004a*/ 	.short	0x0418


	//----- nvinfo : EIATTR_SW_WAR
	.align		4
.L_152:
        /*004c*/ 	.byte	0x04, 0x36
        /*004e*/ 	.short	(.L_154 - .L_153)
.L_153:
        /*0050*/ 	.word	0x00000008
.L_154:


//--------------------- .nv.info._ZN7cutlass13device_kernelIN5flash19enable_sm80_to_sm89INS1_16FlashAttnFwdSm80INS1_25CollectiveMainloopFwdSm80ILi8ELi1ELb1EN4cute5tupleIJNS5_1CILi128EEENS7_ILi48EEENS7_ILi256EEEEEELi256ENS_6half_tEfNS_4arch4Sm80ELb0ELb1ELb1ELb0ELb0ELb0ELb1ELb0EEENS1_21CollectiveEpilogueFwdINS6_IJS8_SA_S9_EEENS6_IJNS7_ILi1EEESI_SI_EEESC_SE_Li256ELb0ELb1ELb0ELb0EEENS1_19SingleTileSchedulerILb0ELb0ELb1ELi128EEEEEEEEEvNT_6ParamsE --------------------------
	.section	.nv.info._ZN7cutlass13device_kernelIN5flash19enable_sm80_to_sm89INS1_16FlashAttnFwdSm80INS1_25CollectiveMainloopFwdSm80ILi8ELi1ELb1EN4cute5tupleIJNS5_1CILi128EEENS7_ILi48EEENS7_ILi256EEEEEELi256ENS_6half_tEfNS_4arch4Sm80ELb0ELb1ELb1ELb0ELb0ELb0ELb1ELb0EEENS1_21CollectiveEpilogueFwdINS6_IJS8_SA_S9_EEENS6_IJNS7_ILi1EEESI_SI_EEESC_SE_Li256ELb0ELb1ELb0ELb0EEENS1_19SingleTileSchedulerILb0ELb0ELb1ELi128EEEEEEEEEvNT_6ParamsE,"",@"SHT_CUDA_INFO"
	.sectionflags	@""
	.align	4


	//----- nvinfo : EIATTR_CUDA_API_VERSION
	.align		4
        /*0000*/ 	.byte	0x04, 0x37
        /*0002*/ 	.short	(.L_156 - .L_155)
.L_155:
        /*0004*/ 	.word	0x00000082


	//----- nvinfo : EIATTR_KPARAM_INFO
	.align		4
.L_156:
        /*0008*/ 	.byte	0x04, 0x17
        /*000a*/ 	.short	(.L_158 - .L_157)
.L_157:
        /*000c*/ 	.word	0x00000000
        /*0010*/ 	.short	0x0000
        /*0012*/ 	.short	0x0000
        /*0014*/ 	.byte	0x00, 0xf0, 0x61, 0x10


	//----- nvinfo : EIATTR_SPARSE_MMA_MASK
	.align		4
.L_158:
        /*0018*/ 	.byte	0x03, 0x50
        /*001a*/ 	.short	0x0000


	//----- nvinfo : EIATTR_MAXREG_COUNT
	.align		4
        /*001c*/ 	.byte	0x03, 0x1b
        /*001e*/ 	.short	0x00ff


	//----- nvinfo : EIATTR_MERCURY_ISA_VERSION
	.align		4
        /*0020*/ 	.byte	0x03, 0x5f
        /*0022*/ 	.short	0x0101


	//----- nvinfo : EIATTR_EXIT_INSTR_OFFSETS
	.align		4
        /*0024*/ 	.byte	0x04, 0x1c
        /*0026*/ 	.short	(.L_160 - .L_159)


	//   ....[0]....
.L_159:
        /*0028*/ 	.word	0x00000010


	//----- nvinfo : EIATTR_MAX_THREADS
	.align		4
.L_160:
        /*002c*/ 	.byte	0x04, 0x05
        /*002e*/ 	.short	(.L_162 - .L_161)
.L_161:
        /*0030*/ 	.word	0x00000100
        /*0034*/ 	.word	0x00000001
        /*0038*/ 	.word	0x00000001


	//----- nvinfo : EIATTR_CBANK_PARAM_SIZE
	.align		4
.L_162:
        /*003c*/ 	.byte	0x03, 0x19
        /*003e*/ 	.short	0x0418


	//----- nvinfo : EIATTR_PARAM_CBANK
	.align		4
        /*0040*/ 	.byte	0x04, 0x0a
        /*0042*/ 	.short	(.L_164 - .L_163)
	.align		4
.L_163:
        /*0044*/ 	.word	index@(.nv.constant0._ZN7cutlass13device_kernelIN5flash19enable_sm80_to_sm89INS1_16FlashAttnFwdSm80INS1_25CollectiveMainloopFwdSm80ILi8ELi1ELb1EN4cute5tupleIJNS5_1CILi128EEENS7_ILi48EEENS7_ILi256EEEEEELi256ENS_6half_tEfNS_4arch4Sm80ELb0ELb1ELb1ELb0ELb0ELb0ELb1ELb0EEENS1_21CollectiveEpilogueFwdINS6_IJS8_SA_S9_EEENS6_IJNS7_ILi1EEESI_SI_EEESC_SE_Li256ELb0ELb1ELb0ELb0EEENS1_19SingleTileSchedulerILb0ELb0ELb1ELi128EEEEEEEEEvNT_6ParamsE)
        /*0048*/ 	.short	0x0210
        /*004a*/ 	.short	0x0418


	//----- nvinfo : EIATTR_SW_WAR
	.align		4
.L_164:
        /*004c*/ 	.byte	0x04, 0x36
        /*004e*/ 	.short	(.L_166 - .L_165)
.L_165:
        /*0050*/ 	.word	0x00000008
.L_166:


//--------------------- .nv.info._ZN7cutlass13device_kernelIN5flash19enable_sm80_to_sm89INS1_16FlashAttnFwdSm80INS1_25CollectiveMainloopFwdSm80ILi8ELi1ELb1EN4cute5tupleIJNS5_1CILi128EEENS7_ILi48EEENS7_ILi256EEEEEELi256ENS_6half_tEfNS_4arch4Sm80ELb0ELb1ELb1ELb1ELb0ELb0ELb1ELb0EEENS1_21CollectiveEpilogueFwdINS6_IJS8_SA_S9_EEENS6_IJNS7_ILi1EEESI_SI_EEESC_SE_Li256ELb1ELb1ELb0ELb0EEENS1_19SingleTileSchedulerILb1ELb0ELb1ELi128EEEEEEEEEvNT_6ParamsE --------------------------
	.section	.nv.info._ZN7cutlass13device_kernelIN5flash19enable_sm80_to_sm89INS1_16FlashAttnFwdSm80INS1_25CollectiveMainloopFwdSm80ILi8ELi1ELb1EN4cute5tupleIJNS5_1CILi128EEENS7_ILi48EEENS7_ILi256EEEEEELi256ENS_6half_tEfNS_4arch4Sm80ELb0ELb1ELb1ELb1ELb0ELb0ELb1ELb0EEENS1_21CollectiveEpilogueFwdINS6_IJS8_SA_S9_EEENS6_IJNS7_ILi1EEESI_SI_EEESC_SE_Li256ELb1ELb1ELb0ELb0EEENS1_19SingleTileSchedulerILb1ELb0ELb1ELi128EEEEEEEEEvNT_6ParamsE,"",@"SHT_CUDA_INFO"
	.sectionflags	@""
	.align	4


	//----- nvinfo : EIATTR_CUDA_API_VERSION
	.align		4
        /*0000*/ 	.byte	0x04, 0x37
        /*0002*/ 	.short	(.L_168 - .L_167)
.L_167:
        /*0004*/ 	.word	0x00000082


	//----- nvinfo : EIATTR_KPARAM_INFO
	.align		4
.L_168:
        /*0008*/ 	.byte	0x04, 0x17
        /*000a*/ 	.short	(.L_170 - .L_169)
.L_169:
        /*000c*/ 	.word	0x00000000
        /*0010*/ 	.short	0x0000
        /*0012*/ 	.short	0x0000
        /*0014*/ 	.byte	0x00, 0xf0, 0x61, 0x10


	//----- nvinfo : EIATTR_SPARSE_MMA_MASK
	.align		4
.L_170:
        /*0018*/ 	.byte	0x03, 0x50
        /*001a*/ 	.short	0x0000


	//----- nvinfo : EIATTR_MAXREG_COUNT
	.align		4
        /*001c*/ 	.byte	0x03, 0x1b
        /*001e*/ 	.short	0x00ff


	//----- nvinfo : EIATTR_MERCURY_ISA_VERSION
	.align		4
        /*0020*/ 	.byte	0x03, 0x5f
        /*0022*/ 	.short	0x0101


	//----- nvinfo : EIATTR_EXIT_INSTR_OFFSETS
	.align		4
        /*0024*/ 	.byte	0x04, 0x1c
        /*0026*/ 	.short	(.L_172 - .L_171)


	//   ....[0]....
.L_171:
        /*0028*/ 	.word	0x00000010


	//----- nvinfo : EIATTR_MAX_THREADS
	.align		4
.L_172:
        /*002c*/ 	.byte	0x04, 0x05
        /*002e*/ 	.short	(.L_174 - .L_173)
.L_173:
        /*0030*/ 	.word	0x00000100
        /*0034*/ 	.word	0x00000001
        /*0038*/ 	.word	0x00000001


	//----- nvinfo : EIATTR_CBANK_PARAM_SIZE
	.align		4
.L_174:
        /*003c*/ 	.byte	0x03, 0x19
        /*003e*/ 	.short	0x0418


	//----- nvinfo : EIATTR_PARAM_CBANK
	.align		4
        /*0040*/ 	.byte	0x04, 0x0a
        /*0042*/ 	.short	(.L_176 - .L_175)
	.align		4
.L_175:
        /*0044*/ 	.word	index@(.nv.constant0._ZN7cutlass13device_kernelIN5flash19enable_sm80_to_sm89INS1_16FlashAttnFwdSm80INS1_25CollectiveMainloopFwdSm80ILi8ELi1ELb1EN4cute5tupleIJNS5_1CILi128EEENS7_ILi48EEENS7_ILi256EEEEEELi256ENS_6half_tEfNS_4arch4Sm80ELb0ELb1ELb1ELb1ELb0ELb0ELb1ELb0EEENS1_21CollectiveEpilogueFwdINS6_IJS8_SA_S9_EEENS6_IJNS7_ILi1EEESI_SI_EEESC_SE_Li256ELb1ELb1ELb0ELb0EEENS1_19SingleTileSchedulerILb1ELb0ELb1ELi128EEEEEEEEEvNT_6ParamsE)
        /*0048*/ 	.short	0x0210
        /*004a*/ 	.short	0x0418


	//----- nvinfo : EIATTR_SW_WAR
	.align		4
.L_176:
        /*004c*/ 	.byte	0x04, 0x36
        /*004e*/ 	.short	(.L_178 - .L_177)
.L_177:
        /*0050*/ 	.word	0x00000008
.L_178:


//--------------------- .nv.info._ZN7cutlass13device_kernelIN5flash19enable_sm80_to_sm89INS1_16FlashAttnFwdSm80INS1_25CollectiveMainloopFwdSm80ILi8ELi1ELb0EN4cute5tupleIJNS5_1CILi128EEENS7_ILi32EEENS7_ILi256EEEEEELi256ENS_6half_tEfNS_4arch4Sm80ELb0ELb1ELb1ELb1ELb0ELb1ELb1ELb0EEENS1_21CollectiveEpilogueFwdINS6_IJS8_SA_S9_EEENS6_IJNS7_ILi1EEESI_SI_EEESC_SE_Li256ELb1ELb1ELb0ELb0EEENS1_19SingleTileSchedulerILb1ELb0ELb1ELi128EEEEEEEEEvNT_6ParamsE --------------------------
	.section	.nv.info._ZN7cutlass13device_kernelIN5flash19enable_sm80_to_sm89INS1_16FlashAttnFwdSm80INS1_25CollectiveMainloopFwdSm80ILi8ELi1ELb0EN4cute5tupleIJNS5_1CILi128EEENS7_ILi32EEENS7_ILi256EEEEEELi256ENS_6half_tEfNS_4arch4Sm80ELb0ELb1ELb1ELb1ELb0ELb1ELb1ELb0EEENS1_21CollectiveEpilogueFwdINS6_IJS8_SA_S9_EEENS6_IJNS7_ILi1EEESI_SI_EEESC_SE_Li256ELb1ELb1ELb0ELb0EEENS1_19SingleTileSchedulerILb1ELb0ELb1ELi128EEEEEEEEEvNT_6ParamsE,"",@"SHT_CUDA_INFO"
	.sectionflags	@""
	.align	4


	//----- nvinfo : EIATTR_CUDA_API_VERSION
	.align		4
        /*0000*/ 	.byte	0x04, 0x37
        /*0002*/ 	.short	(.L_180 - .L_179)
.L_179:
        /*0004*/ 	.word	0x00000082


	//----- nvinfo : EIATTR_KPARAM_INFO
	.align		4
.L_180:
        /*0008*/ 	.byte	0x04, 0x17
        /*000a*/ 	.short	(.L_182 - .L_181)
.L_181:
        /*000c*/ 	.word	0x00000000
        /*0010*/ 	.short	0x0000
        /*0012*/ 	.short	0x0000
        /*0014*/ 	.byte	0x00, 0xf0, 0x61, 0x10


	//----- nvinfo : EIATTR_SPARSE_MMA_MASK
	.align		4
.L_182:
        /*0018*/ 	.byte	0x03, 0x50
        /*001a*/ 	.short	0x0000


	//----- nvinfo : EIATTR_MAXREG_COUNT
	.align		4
        /*001c*/ 	.byte	0x03, 0x1b
        /*001e*/ 	.short	0x00ff


	//----- nvinfo : EIATTR_MERCURY_ISA_VERSION
	.align		4
        /*0020*/ 	.byte	0x03, 0x5f
        /*0022*/ 	.short	0x0101


	//----- nvinfo : EIATTR_EXIT_INSTR_OFFSETS
	.align		4
        /*0024*/ 	.byte	0x04, 0x1c
        /*0026*/ 	.short	(.L_184 - .L_183)


	//   ....[0]....
.L_183:
        /*0028*/ 	.word	0x00000010


	//----- nvinfo : EIATTR_MAX_THREADS
	.align		4
.L_184:
        /*002c*/ 	.byte	0x04, 0x05
        /*002e*/ 	.short	(.L_186 - .L_185)
.L_185:
        /*0030*/ 	.word	0x00000100
        /*0034*/ 	.word	0x00000001
        /*0038*/ 	.word	0x00000001


	//----- nvinfo : EIATTR_CBANK_PARAM_SIZE
	.align		4
.L_186:
        /*003c*/ 	.byte	0x03, 0x19
        /*003e*/ 	.short	0x0418


	//----- nvinfo : EIATTR_PARAM_CBANK
	.align		4
        /*0040*/ 	.byte	0x04, 0x0a
        /*0042*/ 	.short	(.L_188 - .L_187)
	.align		4
.L_187:
        /*0044*/ 	.word	index@(.nv.constant0._ZN7cutlass13device_kernelIN5flash19enable_sm80_to_sm89INS1_16FlashAttnFwdSm80INS1_25CollectiveMainloopFwdSm80ILi8ELi1ELb0EN4cute5tupleIJNS5_1CILi128EEENS7_ILi32EEENS7_ILi256EEEEEELi256ENS_6half_tEfNS_4arch4Sm80ELb0ELb1ELb1ELb1ELb0ELb1ELb1ELb0EEENS1_21CollectiveEpilogueFwdINS6_IJS8_SA_S9_EEENS6_IJNS7_ILi1EEESI_SI_EEESC_SE_Li256ELb1ELb1ELb0ELb0EEENS1_19SingleTileSchedulerILb1ELb0ELb1ELi128EEEEEEEEEvNT_6ParamsE)
        /*0048*/ 	.short	0x0210
        /*004a*/ 	.short	0x0418


	//----- nvinfo : EIATTR_SW_WAR
	.align		4
.L_188:
        /*004c*/ 	.byte	0x04, 0x36
        /*004e*/ 	.short	(.L_190 - .L_189)
.L_189:
        /*0050*/ 	.word	0x00000008
.L_190:


//--------------------- .nv.info._ZN7cutlass13device_kernelIN5flash19enable_sm80_to_sm89INS1_16FlashAttnFwdSm80INS1_25CollectiveMainloopFwdSm80ILi8ELi1ELb1EN4cute5tupleIJNS5_1CILi128EEENS7_ILi64EEENS7_ILi256EEEEEELi256ENS_6half_tEfNS_4arch4Sm80ELb1ELb0ELb1ELb0ELb0ELb0ELb1ELb0EEENS1_21CollectiveEpilogueFwdINS6_IJS8_SA_S9_EEENS6_IJNS7_ILi1EEESI_SI_EEESC_SE_Li256ELb0ELb1ELb0ELb0EEENS1_30DynamicPersistentTileSchedulerILi256ELi256ELb0ELb1ELb0EEEEEEEEEvNT_6ParamsE --------------------------
	.section	.nv.info._ZN7cutlass13device_kernelIN5flash19enable_sm80_to_sm89INS1_16FlashAttnFwdSm80INS1_25CollectiveMainloopFwdSm80ILi8ELi1ELb1EN4cute5tupleIJNS5_1CILi128EEENS7_ILi64EEENS7_ILi256EEEEEELi256ENS_6half_tEfNS_4arch4Sm80ELb1ELb0ELb1ELb0ELb0ELb0ELb1ELb0EEENS1_21CollectiveEpilogueFwdINS6_IJS8_SA_S9_EEENS6_IJNS7_ILi1EEESI_SI_EEESC_SE_Li256ELb0ELb1ELb0ELb0EEENS1_30DynamicPersistentTileSchedulerILi256ELi256ELb0ELb1ELb0EEEEEEEEEvNT_6ParamsE,"",@"SHT_CUDA_INFO"
	.sectionflags	@""
	.align	4


	//----- nvinfo : EIATTR_CUDA_API_VERSION
	.align		4
        /*0000*/ 	.byte	0x04, 0x37
        /*0002*/ 	.short	(.L_192 - .L_191)
.L_191:
        /*0004*/ 	.word	0x00000082


	//----- nvinfo : EIATTR_KPARAM_INFO
	.align		4
.L_192:
        /*0008*/ 	.byte	0x04, 0x17
        /*000a*/ 	.short	(.L_194 - .L_193)
.L_193:
        /*000c*/ 	.word	0x00000000
        /*0010*/ 	.short	0x0000
        /*0012*/ 	.short	0x0000
        /*0014*/ 	.byte	0x00, 0xf0, 0xa1, 0x10


	//----- nvinfo : EIATTR_SPARSE_MMA_MASK
	.align		4
.L_194:
        /*0018*/ 	.byte	0x03, 0x50
        /*001a*/ 	.short	0x0000


	//----- nvinfo : EIATTR_MAXREG_COUNT
	.align		4
        /*001c*/ 	.byte	0x03, 0x1b
        /*001e*/ 	.short	0x00ff


	//----- nvinfo : EIATTR_MERCURY_ISA_VERSION
	.align		4
        /*0020*/ 	.byte	0x03, 0x5f
        /*0022*/ 	.short	0x0101


	//----- nvinfo : EIATTR_EXIT_INSTR_OFFSETS
	.align		4
        /*0024*/ 	.byte	0x04, 0x1c
        /*0026*/ 	.short	(.L_196 - .L_195)


	//   ....[0]....
.L_195:
        /*0028*/ 	.word	0x00000010


	//----- nvinfo : EIATTR_MAX_THREADS
	.align		4
.L_196:
        /*002c*/ 	.byte	0x04, 0x05
        /*002e*/ 	.short	(.L_198 - .L_197)
.L_197:
        /*0030*/ 	.word	0x00000100
        /*0034*/ 	.word	0x00000001
        /*0038*/ 	.word	0x00000001


	//----- nvinfo : EIATTR_CBANK_PARAM_SIZE
	.align		4
.L_198:
        /*003c*/ 	.byte	0x03, 0x19
        /*003e*/ 	.short	0x0428


	//----- nvinfo : EIATTR_PARAM_CBANK
	.align		4
        /*0040*/ 	.byte	0x04, 0x0a
        /*0042*/ 	.short	(.L_200 - .L_199)
	.align		4
.L_199:
        /*0044*/ 	.word	index@(.nv.constant0._ZN7cutlass13device_kernelIN5flash19enable_sm80_to_sm89INS1_16FlashAttnFwdSm80INS1_25CollectiveMainloopFwdSm80ILi8ELi1ELb1EN4cute5tupleIJNS5_1CILi128EEENS7_ILi64EEENS7_ILi256EEEEEELi256ENS_6half_tEfNS_4arch4Sm80ELb1ELb0ELb1ELb0ELb0ELb0ELb1ELb0EEENS1_21CollectiveEpilogueFwdINS6_IJS8_SA_S9_EEENS6_IJNS7_ILi1EEESI_SI_EEESC_SE_Li256ELb0ELb1ELb0ELb0EEENS1_30DynamicPersistentTileSchedulerILi256ELi256ELb0ELb1ELb0EEEEEEEEEvNT_6ParamsE)
        /*0048*/ 	.short	0x0210
        /*004a*/ 	.short	0x0428


	//----- nvinfo : EIATTR_SW_WAR
	.align		4
.L_200:
        /*004c*/ 	.byte	0x04, 0x36
        /*004e*/ 	.short	(.L_202 - .L_201)
.L_201:
        /*0050*/ 	.word	0x00000008
.L_202:


//--------------------- .nv.info._ZN7cutlass13device_kernelIN5flash19enable_sm80_to_sm89INS1_16FlashAttnFwdSm80INS1_25CollectiveMainloopFwdSm80ILi8ELi1ELb1EN4cute5tupleIJNS5_1CILi128EEENS7_ILi64EEENS7_ILi256EEEEEELi256ENS_6half_tEfNS_4arch4Sm80ELb1ELb0ELb1ELb1ELb0ELb0ELb1ELb0EEENS1_21CollectiveEpilogueFwdINS6_IJS8_SA_S9_EEENS6_IJNS7_ILi1EEESI_SI_EEESC_SE_Li256ELb1ELb1ELb0ELb0EEENS1_19SingleTileSchedulerILb1ELb0ELb1ELi128EEEEEEEEEvNT_6ParamsE --------------------------
	.section	.nv.info._ZN7cutlass13device_kernelIN5flash19enable_sm80_to_sm89INS1_16FlashAttnFwdSm80INS1_25CollectiveMainloopFwdSm80ILi8ELi1ELb1EN4cute5tupleIJNS5_1CILi128EEENS7_ILi64EEENS7_ILi256EEEEEELi256ENS_6half_tEfNS_4arch4Sm80ELb1ELb0ELb1ELb1ELb0ELb0ELb1ELb0EEENS1_21CollectiveEpilogueFwdINS6_IJS8_SA_S9_EEENS6_IJNS7_ILi1EEESI_SI_EEESC_SE_Li256ELb1ELb1ELb0ELb0EEENS1_19SingleTileSchedulerILb1ELb0ELb1ELi128EEEEEEEEEvNT_6ParamsE,"",@"SHT_CUDA_INFO"
	.sectionflags	@""
	.align	4


	//----- nvinfo : EIATTR_CUDA_API_VERSION
	.align		4
        /*0000*/ 	.byte	0x04, 0x37
        /*0002*/ 	.short	(.L_204 - .L_203)
.L_203:
        /*0004*/ 	.word	0x00000082


	//----- nvinfo : EIATTR_KPARAM_INFO
	.align		4
.L_204:
        /*0008*/ 	.byte	0x04, 0x17
        /*000a*/ 	.short	(.L_206 - .L_205)
.L_205:
        /*000c*/ 	.word	0x00000000
        /*0010*/ 	.short	0x0000
        /*0012*/ 	.short	0x0000
        /*0014*/ 	.byte	0x00, 0xf0, 0x61, 0x10


	//----- nvinfo : EIATTR_SPARSE_MMA_MASK
	.align		4
.L_206:
        /*0018*/ 	.byte	0x03, 0x50
        /*001a*/ 	.short	0x0000


	//----- nvinfo : EIATTR_MAXREG_COUNT
	.align		4
        /*001c*/ 	.byte	0x03, 0x1b
        /*001e*/ 	.short	0x00ff


	//----- nvinfo : EIATTR_MERCURY_ISA_VERSION
	.align		4
        /*0020*/ 	.byte	0x03, 0x5f
        /*0022*/ 	.short	0x0101


	//----- nvinfo : EIATTR_EXIT_INSTR_OFFSETS
	.align		4
        /*0024*/ 	.byte	0x04, 0x1c
        /*0026*/ 	.short	(.L_208 - .L_207)


	//   ....[0]....
.L_207:
        /*0028*/ 	.word	0x00000010


	//----- nvinfo : EIATTR_MAX_THREADS
	.align		4
.L_208:
        /*002c*/ 	.byte	0x04, 0x05
        /*002e*/ 	.short	(.L_210 - .L_209)
.L_209:
        /*0030*/ 	.word	0x00000100
        /*0034*/ 	.word	0x00000001
        /*0038*/ 	.word	0x00000001


	//----- nvinfo : EIATTR_CBANK_PARAM_SIZE
	.align		4
.L_210:
        /*003c*/ 	.byte	0x03, 0x19
        /*003e*/ 	.short	0x0418


	//----- nvinfo : EIATTR_PARAM_CBANK
	.align		4
        /*0040*/ 	.byte	0x04, 0x0a
        /*0042*/ 	.short	(.L_212 - .L_211)
	.align		4
.L_211:
        /*0044*/ 	.word	index@(.nv.constant0._ZN7cutlass13device_kernelIN5flash19enable_sm80_to_sm89INS1_16FlashAttnFwdSm80INS1_25CollectiveMainloopFwdSm80ILi8ELi1ELb1EN4cute5tupleIJNS5_1CILi128EEENS7_ILi64EEENS7_ILi256EEEEEELi256ENS_6half_tEfNS_4arch4Sm80ELb1ELb0ELb1ELb1ELb0ELb0ELb1ELb0EEENS1_21CollectiveEpilogueFwdINS6_IJS8_SA_S9_EEENS6_IJNS7_ILi1EEESI_SI_EEESC_SE_Li256ELb1ELb1ELb0ELb0EEENS1_19SingleTileSchedulerILb1ELb0ELb1ELi128EEEEEEEEEvNT_6ParamsE)
        /*0048*/ 	.short	0x0210
        /*004a*/ 	.short	0x0418


	//----- nvinfo : EIATTR_SW_WAR
	.align		4
.L_212:
        /*004c*/ 	.byte	0x04, 0x36
        /*004e*/ 	.short	(.L_214 - .L_213)
.L_213:
        /*0050*/ 	.word	0x00000008
.L_214:


//--------------------- .nv.info._ZN7cutlass13device_kernelIN5flash19enable_sm80_to_sm89INS1_16FlashAttnFwdSm80INS1_25CollectiveMainloopFwdSm80ILi8ELi1ELb0EN4cute5tupleIJNS5_1CILi128EEENS7_ILi32EEENS7_ILi256EEEEEELi256ENS_6half_tEfNS_4arch4Sm80ELb1ELb0ELb1ELb1ELb0ELb1ELb1ELb0EEENS1_21CollectiveEpilogueFwdINS6_IJS8_SA_S9_EEENS6_IJNS7_ILi1EEESI_SI_EEESC_SE_Li256ELb1ELb1ELb0ELb0EEENS1_19SingleTileSchedulerILb1ELb0ELb1ELi128EEEEEEEEEvNT_6ParamsE --------------------------
	.section	.nv.info._ZN7cutlass13device_kernelIN5flash19enable_sm80_to_sm89INS1_16FlashAttnFwdSm80INS1_25CollectiveMainloopFwdSm80ILi8ELi1ELb0EN4cute5tupleIJNS5_1CILi128EEENS7_ILi32EEENS7_ILi256EEEEEELi256ENS_6half_tEfNS_4arch4Sm80ELb1ELb0ELb1ELb1ELb0ELb1ELb1ELb0EEENS1_21CollectiveEpilogueFwdINS6_IJS8_SA_S9_EEENS6_IJNS7_ILi1EEESI_SI_EEESC_SE_Li256ELb1ELb1ELb0ELb0EEENS1_19SingleTileSchedulerILb1ELb0ELb1ELi128EEEEEEEEEvNT_6ParamsE,"",@"SHT_CUDA_INFO"
	.sectionflags	@""
	.align	4


	//----- nvinfo : EIATTR_CUDA_API_VERSION
	.align		4
        /*0000*/ 	.byte	0x04, 0x37
        /*0002*/ 	.short	(.L_216 - .L_215)
.L_215:
        /*0004*/ 	.word	0x00000082


	//----- nvinfo : EIATTR_KPARAM_INFO
	.align		4
.L_216:
        /*0008*/ 	.byte	0x04, 0x17
        /*000a*/ 	.short	(.L_218 - .L_217)
.L_217:
        /*000c*/ 	.word	0x00000000
        /*0010*/ 	.short	0x0000
        /*0012*/ 	.short	0x0000
        /*0014*/ 	.byte	0x00, 0xf0, 0x61, 0x10


	//----- nvinfo : EIATTR_SPARSE_MMA_MASK
	.align		4
.L_218:
        /*0018*/ 	.byte	0x03, 0x50
        /*001a*/ 	.short	0x0000


	//----- nvinfo : EIATTR_MAXREG_COUNT
	.align		4
        /*001c*/ 	.byte	0x03, 0x1b
        /*001e*/ 	.short	0x00ff


	//----- nvinfo : EIATTR_MERCURY_ISA_VERSION
	.align		4
        /*0020*/ 	.byte	0x03, 0x5f
        /*0022*/ 	.short	0x0101


	//----- nvinfo : EIATTR_EXIT_INSTR_OFFSETS
	.align		4
        /*0024*/ 	.byte	0x04, 0x1c
        /*0026*/ 	.short	(.L_220 - .L_219)


	//   ....[0]....
.L_219:
        /*0028*/ 	.word	0x00000010


	//----- nvinfo : EIATTR_MAX_THREADS
	.align		4
.L_220:
        /*002c*/ 	.byte	0x04, 0x05
        /*002e*/ 	.short	(.L_222 - .L_221)
.L_221:
        /*0030*/ 	.word	0x00000100
        /*0034*/ 	.word	0x00000001
        /*0038*/ 	.word	0x00000001


	//----- nvinfo : EIATTR_CBANK_PARAM_SIZE
	.align		4
.L_222:
        /*003c*/ 	.byte	0x03, 0x19
        /*003e*/ 	.short	0x0418


	//----- nvinfo : EIATTR_PARAM_CBANK
	.align		4
        /*0040*/ 	.byte	0x04, 0x0a
        /*0042*/ 	.short	(.L_224 - .L_223)
	.align		4
.L_223:
        /*0044*/ 	.word	index@(.nv.constant0._ZN7cutlass13device_kernelIN5flash19enable_sm80_to_sm89INS1_16FlashAttnFwdSm80INS1_25CollectiveMainloopFwdSm80ILi8ELi1ELb0EN4cute5tupleIJNS5_1CILi128EEENS7_ILi32EEENS7_ILi256EEEEEELi256ENS_6half_tEfNS_4arch4Sm80ELb1ELb0ELb1ELb1ELb0ELb1ELb1ELb0EEENS1_21CollectiveEpilogueFwdINS6_IJS8_SA_S9_EEENS6_IJNS7_ILi1EEESI_SI_EEESC_SE_Li256ELb1ELb1ELb0ELb0EEENS1_19SingleTileSchedulerILb1ELb0ELb1ELi128EEEEEEEEEvNT_6ParamsE)
        /*0048*/ 	.short	0x0210
        /*004a*/ 	.short	0x0418


	//----- nvinfo : EIATTR_SW_WAR
	.align		4
.L_224:
        /*004c*/ 	.byte	0x04, 0x36
        /*004e*/ 	.short	(.L_226 - .L_225)
.L_225:
        /*0050*/ 	.word	0x00000008
.L_226:


//--------------------- .nv.info._ZN7cutlass13device_kernelIN5flash19enable_sm80_to_sm89INS1_16FlashAttnFwdSm80INS1_25CollectiveMainloopFwdSm80ILi8ELi1ELb0EN4cute5tupleIJNS5_1CILi128EEENS7_ILi96EEENS7_ILi256EEEEEELi256ENS_6half_tEfNS_4arch4Sm80ELb0ELb0ELb1ELb0ELb0ELb0ELb1ELb0EEENS1_21CollectiveEpilogueFwdINS6_IJS8_SA_S9_EEENS6_IJNS7_ILi1EEESI_SI_EEESC_SE_Li256ELb0ELb1ELb0ELb0EEENS1_19SingleTileSchedulerILb0ELb0ELb1ELi128EEEEEEEEEvNT_6ParamsE --------------------------
	.section	.nv.info._ZN7cutlass13device_kernelIN5flash19enable_sm80_to_sm89INS1_16FlashAttnFwdSm80INS1_25CollectiveMainloopFwdSm80ILi8ELi1ELb0EN4cute5tupleIJNS5_1CILi128EEENS7_ILi96EEENS7_ILi256EEEEEELi256ENS_6half_tEfNS_4arch4Sm80ELb0ELb0ELb1ELb0ELb0ELb0ELb1ELb0EEENS1_21CollectiveEpilogueFwdINS6_IJS8_SA_S9_EEENS6_IJNS7_ILi1EEESI_SI_EEESC_SE_Li256ELb0ELb1ELb0ELb0EEENS1_19SingleTileSchedulerILb0ELb0ELb1ELi128EEEEEEEEEvNT_6ParamsE,"",@"SHT_CUDA_INFO"
	.sectionflags	@""
	.align	4


	//----- nvinfo : EIATTR_CUDA_API_VERSION
	.align		4
        /*0000*/ 	.byte	0x04, 0x37
        /*0002*/ 	.short	(.L_228 - .L_227)
.L_227:
        /*0004*/ 	.word	0x00000082


	//----- nvinfo : EIATTR_KPARAM_INFO
	.align		4
.L_228:
        /*0008*/ 	.byte	0x04, 0x17
        /*000a*/ 	.short	(.L_230 - .L_229)
.L_229:
        /*000c*/ 	.word	0x00000000
        /*0010*/ 	.short	0x0000
        /*0012*/ 	.short	0x0000
        /*0014*/ 	.byte	0x00, 0xf0, 0x61, 0x10


	//----- nvinfo : EIATTR_SPARSE_MMA_MASK
	.align		4
.L_230:
        /*0018*/ 	.byte	0x03, 0x50
        /*001a*/ 	.short	0x0000


	//----- nvinfo : EIATTR_MAXREG_COUNT
	.align		4
        /*001c*/ 	.byte	0x03, 0x1b
        /*001e*/ 	.short	0x00ff


	//----- nvinfo : EIATTR_MERCURY_ISA_VERSION
	.align		4
        /*0020*/ 	.byte	0x03, 0x5f
        /*0022*/ 	.short	0x0101


	//----- nvinfo : EIATTR_EXIT_INSTR_OFFSETS
	.align		4
        /*0024*/ 	.byte	0x04, 0x1c
        /*0026*/ 	.short	(.L_232 - .L_231)


	//   ....[0]....
.L_231:
        /*0028*/ 	.word	0x00000010


	//----- nvinfo : EIATTR_MAX_THREADS
	.align		4
.L_232:
        /*002c*/ 	.byte	0x04, 0x05
        /*002e*/ 	.short	(.L_234 - .L_233)
.L_233:
        /*0030*/ 	.word	0x00000100
        /*0034*/ 	.word	0x00000001
        /*0038*/ 	.word	0x00000001


	//----- nvinfo : EIATTR_CBANK_PARAM_SIZE
	.align		4
.L_234:
        /*003c*/ 	.byte	0x03, 0x19
        /*003e*/ 	.short	0x0418


	//----- nvinfo : EIATTR_PARAM_CBANK
	.align		4
        /*0040*/ 	.byte	0x04, 0x0a
        /*0042*/ 	.short	(.L_236 - .L_235)
	.align		4
.L_235:
        /*0044*/ 	.word	index@(.nv.constant0._ZN7cutlass13device_kernelIN5flash19enable_sm80_to_sm89INS1_16FlashAttnFwdSm80INS1_25CollectiveMainloopFwdSm80ILi8ELi1ELb0EN4cute5tupleIJNS5_1CILi128EEENS7_ILi96EEENS7_ILi256EEEEEELi256ENS_6half_tEfNS_4arch4Sm80ELb0ELb0ELb1ELb0ELb0ELb0ELb1ELb0EEENS1_21CollectiveEpilogueFwdINS6_IJS8_SA_S9_EEENS6_IJNS7_ILi1EEESI_SI_EEESC_SE_Li256ELb0ELb1ELb0ELb0EEENS1_19SingleTileSchedulerILb0ELb0ELb1ELi128EEEEEEEEEvNT_6ParamsE)
        /*0048*/ 	.short	0x0210
        /*004a*/ 	.short	0x0418


	//----- nvinfo : EIATTR_SW_WAR
	.align		4
.L_236:
        /*004c*/ 	.byte	0x04, 0x36
        /*004e*/ 	.short	(.L_238 - .L_237)
.L_237:
        /*0050*/ 	.word	0x00000008
.L_238:


//--------------------- .nv.info._ZN7cutlass13device_kernelIN5flash19enable_sm80_to_sm89INS1_16FlashAttnFwdSm80INS1_25CollectiveMainloopFwdSm80ILi8ELi1ELb0EN4cute5tupleIJNS5_1CILi128EEENS7_ILi96EEENS7_ILi256EEEEEELi256ENS_6half_tEfNS_4arch4Sm80ELb0ELb0ELb1ELb1ELb0ELb0ELb1ELb0EEENS1_21CollectiveEpilogueFwdINS6_IJS8_SA_S9_EEENS6_IJNS7_ILi1EEESI_SI_EEESC_SE_Li256ELb1ELb1ELb0ELb0EEENS1_19SingleTileSchedulerILb1ELb0ELb1ELi128EEEEEEEEEvNT_6ParamsE --------------------------
	.section	.nv.info._ZN7cutlass13device_kernelIN5flash19enable_sm80_to_sm89INS1_16FlashAttnFwdSm80INS1_25CollectiveMainloopFwdSm80ILi8ELi1ELb0EN4cute5tupleIJNS5_1CILi128EEENS7_ILi96EEENS7_ILi256EEEEEELi256ENS_6half_tEfNS_4arch4Sm80ELb0ELb0ELb1ELb1ELb0ELb0ELb1ELb0EEENS1_21CollectiveEpilogueFwdINS6_IJS8_SA_S9_EEENS6_IJNS7_ILi1EEESI_SI_EEESC_SE_Li256ELb1ELb1ELb0ELb0EEENS1_19SingleTileSchedulerILb1ELb0ELb1ELi128EEEEEEEEEvNT_6ParamsE,"",@"SHT_CUDA_INFO"
	.sectionflags	@""
	.align	4


	//----- nvinfo : EIATTR_CUDA_API_VERSION
	.align		4
        /*0000*/ 	.byte	0x04, 0x37
        /*0002*/ 	.short	(.L_240 - .L_239)
.L_239:
        /*0004*/ 	.word	0x00000082


	//----- nvinfo : EIATTR_KPARAM_INFO
	.align		4
.L_240:
        /*0008*/ 	.byte	0x04, 0x17
        /*000a*/ 	.short	(.L_242 - .L_241)
.L_241:
        /*000c*/ 	.word	0x00000000
        /*0010*/ 	.short	0x0000
        /*0012*/ 	.short	0x0000
        /*0014*/ 	.byte	0x00, 0xf0, 0x61, 0x10


	//----- nvinfo : EIATTR_SPARSE_MMA_MASK
	.align		4
.L_242:
        /*0018*/ 	.byte	0x03, 0x50
        /*001a*/ 	.short	0x0000


	//----- nvinfo : EIATTR_MAXREG_COUNT
	.align		4
        /*001c*/ 	.byte	0x03, 0x1b
        /*001e*/ 	.short	0x00ff


	//----- nvinfo : EIATTR_MERCURY_ISA_VERSION
	.align		4
        /*0020*/ 	.byte	0x03, 0x5f
        /*0022*/ 	.short	0x0101


	//----- nvinfo : EIATTR_EXIT_INSTR_OFFSETS
	.align		4
        /*0024*/ 	.byte	0x04, 0x1c
        /*0026*/ 	.short	(.L_244 - .L_243)


	//   ....[0]....
.L_243:
        /*0028*/ 	.word	0x00000010


	//----- nvinfo : EIATTR_MAX_THREADS
	.align		4
.L_244:
        /*002c*/ 	.byte	0x04, 0x05
        /*002e*/ 	.short	(.L_246 - .L_245)
.L_245:
        /*0030*/ 	.word	0x00000100
        /*0034*/ 	.word	0x00000001
        /*0038*/ 	.word	0x00000001


	//----- nvinfo : EIATTR_CBANK_PARAM_SIZE
	.align		4
.L_246:
        /*003c*/ 	.byte	0x03, 0x19
        /*003e*/ 	.short	0x0418


	//----- nvinfo : EIATTR_PARAM_CBANK
	.align		4
        /*0040*/ 	.byte	0x04, 0x0a
        /*0042*/ 	.short	(.L_248 - .L_247)
	.align		4
.L_247:
        /*0044*/ 	.word	index@(.nv.constant0._ZN7cutlass13device_kernelIN5flash19enable_sm80_to_sm89INS1_16FlashAttnFwdSm80INS1_25CollectiveMainloopFwdSm80ILi8ELi1ELb0EN4cute5tupleIJNS5_1CILi128EEENS7_ILi96EEENS7_ILi256EEEEEELi256ENS_6half_tEfNS_4arch4Sm80ELb0ELb0ELb1ELb1ELb0ELb0ELb1ELb0EEENS1_21CollectiveEpilogueFwdINS6_IJS8_SA_S9_EEENS6_IJNS7_ILi1EEESI_SI_EEESC_SE_Li256ELb1ELb1ELb0ELb0EEENS1_19SingleTileSchedulerILb1ELb0ELb1ELi128EEEEEEEEEvNT_6ParamsE)
        /*0048*/ 	.short	0x0210
        /*004a*/ 	.short	0x0418


	//----- nvinfo : EIATTR_SW_WAR
	.align		4
.L_248:
        /*004c*/ 	.byte	0x04, 0x36
        /*004e*/ 	.short	(.L_250 - .L_249)
.L_249:
        /*0050*/ 	.word	0x00000008
.L_250:


//--------------------- .nv.info._ZN7cutlass13device_kernelIN5flash19enable_sm80_to_sm89INS1_16FlashAttnFwdSm80INS1_25CollectiveMainloopFwdSm80ILi8ELi1ELb0EN4cute5tupleIJNS5_1CILi128EEENS7_ILi48EEENS7_ILi256EEEEEELi256ENS_6half_tEfNS_4arch4Sm80ELb0ELb0ELb1ELb1ELb0ELb1ELb1ELb0EEENS1_21CollectiveEpilogueFwdINS6_IJS8_SA_S9_EEENS6_IJNS7_ILi1EEESI_SI_EEESC_SE_Li256ELb1ELb1ELb0ELb0EEENS1_19SingleTileSchedulerILb1ELb0ELb1ELi128EEEEEEEEEvNT_6ParamsE --------------------------
	.section	.nv.info._ZN7cutlass13device_kernelIN5flash19enable_sm80_to_sm89INS1_16FlashAttnFwdSm80INS1_25CollectiveMainloopFwdSm80ILi8ELi1ELb0EN4cute5tupleIJNS5_1CILi128EEENS7_ILi48EEENS7_ILi256EEEEEELi256ENS_6half_tEfNS_4arch4Sm80ELb0ELb0ELb1ELb1ELb0ELb1ELb1ELb0EEENS1_21CollectiveEpilogueFwdINS6_IJS8_SA_S9_EEENS6_IJNS7_ILi1EEESI_SI_EEESC_SE_Li256ELb1ELb1ELb0ELb0EEENS1_19SingleTileSchedulerILb1ELb0ELb1ELi128EEEEEEEEEvNT_6ParamsE,"",@"SHT_CUDA_INFO"
	.sectionflags	@""
	.align	4


	//----- nvinfo : EIATTR_CUDA_API_VERSION
	.align		4
        /*0000*/ 	.byte	0x04, 0x37
        /*0002*/ 	.short	(.L_252 - .L_251)
.L_251:
        /*0004*/ 	.word	0x00000082


	//----- nvinfo : EIATTR_KPARAM_INFO
	.align		4
.L_252:
        /*0008*/ 	.byte	0x04, 0x17
        /*000a*/ 	.short	(.L_254 - .L_253)
.L_253:
        /*000c*/ 	.word	0x00000000
        /*0010*/ 	.short	0x0000
        /*0012*/ 	.short	0x0000
        /*0014*/ 	.byte	0x00, 0xf0, 0x61, 0x10


	//----- nvinfo : EIATTR_SPARSE_MMA_MASK
	.align		4
.L_254:
        /*0018*/ 	.byte	0x03, 0x50
        /*001a*/ 	.short	0x0000


	//----- nvinfo : EIATTR_MAXREG_COUNT
	.align		4
        /*001c*/ 	.byte	0x03, 0x1b
        /*001e*/ 	.short	0x00ff


	//----- nvinfo : EIATTR_MERCURY_ISA_VERSION
	.align		4
        /*0020*/ 	.byte	0x03, 0x5f
        /*0022*/ 	.short	0x0101


	//----- nvinfo : EIATTR_EXIT_INSTR_OFFSETS
	.align		4
        /*0024*/ 	.byte	0x04, 0x1c
        /*0026*/ 	.short	(.L_256 - .L_255)


	//   ....[0]....
.L_255:
        /*0028*/ 	.word	0x00000010


	//----- nvinfo : EIATTR_MAX_THREADS
	.align		4
.L_256:
        /*002c*/ 	.byte	0x04, 0x05
        /*002e*/ 	.short	(.L_258 - .L_257)
.L_257:
        /*0030*/ 	.word	0x00000100
        /*0034*/ 	.word	0x00000001
        /*0038*/ 	.word	0x00000001


	//----- nvinfo : EIATTR_CBANK_PARAM_SIZE
	.align		4
.L_258:
        /*003c*/ 	.byte	0x03, 0x19
        /*003e*/ 	.short	0x0418


	//----- nvinfo : EIATTR_PARAM_CBANK
	.align		4
        /*0040*/ 	.byte	0x04, 0x0a
        /*0042*/ 	.short	(.L_260 - .L_259)
	.align		4
.L_259:
        /*0044*/ 	.word	index@(.nv.constant0._ZN7cutlass13device_kernelIN5flash19enable_sm80_to_sm89INS1_16FlashAttnFwdSm80INS1_25CollectiveMainloopFwdSm80ILi8ELi1ELb0EN4cute5tupleIJNS5_1CILi128EEENS7_ILi48EEENS7_ILi256EEEEEELi256ENS_6half_tEfNS_4arch4Sm80ELb0ELb0ELb1ELb1ELb0ELb1ELb1ELb0EEENS1_21CollectiveEpilogueFwdINS6_IJS8_SA_S9_EEENS6_IJNS7_ILi1EEESI_SI_EEESC_SE_Li256ELb1ELb1ELb0ELb0EEENS1_19SingleTileSchedulerILb1ELb0ELb1ELi128EEEEEEEEEvNT_6ParamsE)
        /*0048*/ 	.short	0x0210
        /*004a*/ 	.short	0x0418


	//----- nvinfo : EIATTR_SW_WAR
	.align		4
.L_260:
        /*004c*/ 	.byte	0x04, 0x36
        /*004e*/ 	.short	(.L_262 - .L_261)
.L_261:
        /*0050*/ 	.word	0x00000008
.L_262:


//--------------------- .nv.info._ZN7cutlass13device_kernelIN5flash19enable_sm80_to_sm89INS1_16FlashAttnFwdSm80INS1_25CollectiveMainloopFwdSm80ILi8ELi1ELb0EN4cute5tupleIJNS5_1CILi128EEENS7_ILi64EEENS7_ILi256EEEEEELi256ENS_6half_tEfNS_4arch4Sm80ELb0ELb1ELb1ELb0ELb0ELb0ELb1ELb0EEENS1_21CollectiveEpilogueFwdINS6_IJS8_SA_S9_EEENS6_IJNS7_ILi1EEESI_SI_EEESC_SE_Li256ELb0ELb1ELb0ELb0EEENS1_19SingleTileSchedulerILb0ELb0ELb1ELi128EEEEEEEEEvNT_6ParamsE --------------------------
	.section	.nv.info._ZN7cutlass13device_kernelIN5flash19enable_sm80_to_sm89INS1_16FlashAttnFwdSm80INS1_25CollectiveMainloopFwdSm80ILi8ELi1ELb0EN4cute5tupleIJNS5_1CILi128EEENS7_ILi64EEENS7_ILi256EEEEEELi256ENS_6half_tEfNS_4arch4Sm80ELb0ELb1ELb1ELb0ELb0ELb0ELb1ELb0EEENS1_21CollectiveEpilogueFwdINS6_IJS8_SA_S9_EEENS6_IJNS7_ILi1EEESI_SI_EEESC_SE_Li256ELb0ELb1ELb0ELb0EEENS1_19SingleTileSchedulerILb0ELb0ELb1ELi128EEEEEEEEEvNT_6ParamsE,"",@"SHT_CUDA_INFO"
	.sectionflags	@""
	.align	4


	//----- nvinfo : EIATTR_CUDA_API_VERSION
	.align		4
        /*0000*/ 	.byte	0x04, 0x37
        /*0002*/ 	.short	(.L_264 - .L_263)
.L_263:
        /*0004*/ 	.word	0x00000082


	//----- nvinfo : EIATTR_KPARAM_INFO
	.align		4
.L_264:
        /*0008*/ 	.byte	0x04, 0x17
        /*000a*/ 	.short	(.L_266 - .L_265)
.L_265:
        /*000c*/ 	.word	0x00000000
        /*0010*/ 	.short	0x0000
        /*0012*/ 	.short	0x0000
        /*0014*/ 	.byte	0x00, 0xf0, 0x61, 0x10


	//----- nvinfo : EIATTR_SPARSE_MMA_MASK
	.align		4
.L_266:
        /*0018*/ 	.byte	0x03, 0x50
        /*001a*/ 	.short	0x0000


	//----- nvinfo : EIATTR_MAXREG_COUNT
	.align		4
        /*001c*/ 	.byte	0x03, 0x1b
        /*001e*/ 	.short	0x00ff


	//----- nvinfo : EIATTR_MERCURY_ISA_VERSION
	.align		4
        /*0020*/ 	.byte	0x03, 0x5f
        /*0022*/ 	.short	0x0101


	//----- nvinfo : EIATTR_EXIT_INSTR_OFFSETS
	.align		4
        /*0024*/ 	.byte	0x04, 0x1c
        /*0026*/ 	.short	(.L_268 - .L_267)


	//   ....[0]....
.L_267:
        /*0028*/ 	.word	0x00000010


	//----- nvinfo : EIATTR_MAX_THREADS
	.align		4
.L_268:
        /*002c*/ 	.byte	0x04, 0x05
        /*002e*/ 	.short	(.L_270 - .L_269)
.L_269:
        /*0030*/ 	.word	0x00000100
        /*0034*/ 	.word	0x00000001
        /*0038*/ 	.word	0x00000001


	//----- nvinfo : EIATTR_CBANK_PARAM_SIZE
	.align		4
.L_270:
        /*003c*/ 	.byte	0x03, 0x19
        /*003e*/ 	.short	0x0418


	//----- nvinfo : EIATTR_PARAM_CBANK
	.align		4
        /*0040*/ 	.byte	0x04, 0x0a
        /*0042*/ 	.short	(.L_272 - .L_271)
	.align		4
.L_271:
        /*0044*/ 	.word	index@(.nv.constant0._ZN7cutlass13device_kernelIN5flash19enable_sm80_to_sm89INS1_16FlashAttnFwdSm80INS1_25CollectiveMainloopFwdSm80ILi8ELi1ELb0EN4cute5tupleIJNS5_1CILi128EEENS7_ILi64EEENS7_ILi256EEEEEELi256ENS_6half_tEfNS_4arch4Sm80ELb0ELb1ELb1ELb0ELb0ELb0ELb1ELb0EEENS1_21CollectiveEpilogueFwdINS6_IJS8_SA_S9_EEENS6_IJNS7_ILi1EEESI_SI_EEESC_SE_Li256ELb0ELb1ELb0ELb0EEENS1_19SingleTileSchedulerILb0ELb0ELb1ELi128EEEEEEEEEvNT_6ParamsE)
        /*0048*/ 	.short	0x0210
        /*004a*/ 	.short	0x0418


	//----- nvinfo : EIATTR_SW_WAR
	.align		4
.L_272:
        /*004c*/ 	.byte	0x04, 0x36
        /*004e*/ 	.short	(.L_274 - .L_273)
.L_273:
        /*0050*/ 	.word	0x00000008
.L_274:


//--------------------- .nv.info._ZN7cutlass13device_kernelIN5flash19enable_sm80_to_sm89INS1_16FlashAttnFwdSm80INS1_25CollectiveMainloopFwdSm80ILi8ELi1ELb0EN4cute5tupleIJNS5_1CILi128EEENS7_ILi64EEENS7_ILi256EEEEEELi256ENS_6half_tEfNS_4arch4Sm80ELb0ELb1ELb1ELb1ELb0ELb0ELb1ELb0EEENS1_21CollectiveEpilogueFwdINS6_IJS8_SA_S9_EEENS6_IJNS7_ILi1EEESI_SI_EEESC_SE_Li256ELb1ELb1ELb0ELb0EEENS1_19SingleTileSchedulerILb1ELb0ELb1ELi128EEEEEEEEEvNT_6ParamsE --------------------------
	.section	.nv.info._ZN7cutlass13device_kernelIN5flash19enable_sm80_to_sm89INS1_16FlashAttnFwdSm80INS1_25CollectiveMainloopFwdSm80ILi8ELi1ELb0EN4cute5tupleIJNS5_1CILi128EEENS7_ILi64EEENS7_ILi256EEEEEELi256ENS_6half_tEfNS_4arch4Sm80ELb0ELb1ELb1ELb1ELb0ELb0ELb1ELb0EEENS1_21CollectiveEpilogueFwdINS6_IJS8_SA_S9_EEENS6_IJNS7_ILi1EEESI_SI_EEESC_SE_Li256ELb1ELb1ELb0ELb0EEENS1_19SingleTileSchedulerILb1ELb0ELb1ELi128EEEEEEEEEvNT_6ParamsE,"",@"SHT_CUDA_INFO"
	.sectionflags	@""
	.align	4


	//----- nvinfo : EIATTR_CUDA_API_VERSION
	.align		4
        /*0000*/ 	.byte	0x04, 0x37
        /*0002*/ 	.short	(.L_276 - .L_275)
.L_275:
        /*0004*/ 	.word	0x00000082


	//----- nvinfo : EIATTR_KPARAM_INFO
	.align		4
.L_276:
        /*0008*/ 	.byte	0x04, 0x17
        /*000a*/ 	.short	(.L_278 - .L_277)
.L_277:
        /*000c*/ 	.word	0x00000000
        /*0010*/ 	.short	0x0000
        /*0012*/ 	.short	0x0000
        /*0014*/ 	.byte	0x00, 0xf0, 0x61, 0x10


	//----- nvinfo : EIATTR_SPARSE_MMA_MASK
	.align		4
.L_278:
        /*0018*/ 	.byte	0x03, 0x50
        /*001a*/ 	.short	0x0000


	//----- nvinfo : EIATTR_MAXREG_COUNT
	.align		4
        /*001c*/ 	.byte	0x03, 0x1b
        /*001e*/ 	.short	0x00ff


	//----- nvinfo : EIATTR_MERCURY_ISA_VERSION
	.align		4
        /*0020*/ 	.byte	0x03, 0x5f
        /*0022*/ 	.short	0x0101


	//----- nvinfo : EIATTR_EXIT_INSTR_OFFSETS
	.align		4
        /*0024*/ 	.byte	0x04, 0x1c
        /*0026*/ 	.short	(.L_280 - .L_279)


	//   ....[0]....
.L_279:
        /*0028*/ 	.word	0x00000010


	//----- nvinfo : EIATTR_MAX_THREADS
	.align		4
.L_280:
        /*002c*/ 	.byte	0x04, 0x05
        /*002e*/ 	.short	(.L_282 - .L_281)
.L_281:
        /*0030*/ 	.word	0x00000100
        /*0034*/ 	.word	0x00000001
        /*0038*/ 	.word	0x00000001


	//----- nvinfo : EIATTR_CBANK_PARAM_SIZE
	.align		4
.L_282:
        /*003c*/ 	.byte	0x03, 0x19
        /*003e*/ 	.short	0x0418


	//----- nvinfo : EIATTR_PARAM_CBANK
	.align		4
        /*0040*/ 	.byte	0x04, 0x0a
        /*0042*/ 	.short	(.L_284 - .L_283)
	.align		4
.L_283:
        /*0044*/ 	.word	index@(.nv.constant0._ZN7cutlass13device_kernelIN5flash19enable_sm80_to_sm89INS1_16FlashAttnFwdSm80INS1_25CollectiveMainloopFwdSm80ILi8ELi1ELb0EN4cute5tupleIJNS5_1CILi128EEENS7_ILi64EEENS7_ILi256EEEEEELi256ENS_6half_tEfNS_4arch4Sm80ELb0ELb1ELb1ELb1ELb0ELb0ELb1ELb0EEENS1_21CollectiveEpilogueFwdINS6_IJS8_SA_S9_EEENS6_IJNS7_ILi1EEESI_SI_EEESC_SE_Li256ELb1ELb1ELb0ELb0EEENS1_19SingleTileSchedulerILb1ELb0ELb1ELi128EEEEEEEEEvNT_6ParamsE)
        /*0048*/ 	.short	0x0210
        /*004a*/ 	.short	0x0418


	//----- nvinfo : EIATTR_SW_WAR
	.align		4
.L_284:
        /*004c*/ 	.byte	0x04, 0x36
        /*004e*/ 	.short	(.L_286 - .L_285)
.L_285:
        /*0050*/ 	.word	0x00000008
.L_286:


//--------------------- .nv.info._ZN7cutlass13device_kernelIN5flash19enable_sm80_to_sm89INS1_16FlashAttnFwdSm80INS1_25CollectiveMainloopFwdSm80ILi8ELi1ELb0EN4cute5tupleIJNS5_1CILi128EEENS7_ILi48EEENS7_ILi256EEEEEELi256ENS_6half_tEfNS_4arch4Sm80ELb0ELb1ELb1ELb1ELb0ELb1ELb1ELb0EEENS1_21CollectiveEpilogueFwdINS6_IJS8_SA_S9_EEENS6_IJNS7_ILi1EEESI_SI_EEESC_SE_Li256ELb1ELb1ELb0ELb0EEENS1_19SingleTileSchedulerILb1ELb0ELb1ELi128EEEEEEEEEvNT_6ParamsE --------------------------
	.section	.nv.info._ZN7cutlass13device_kernelIN5flash19enable_sm80_to_sm89INS1_16FlashAttnFwdSm80INS1_25CollectiveMainloopFwdSm80ILi8ELi1ELb0EN4cute5tupleIJNS5_1CILi128EEENS7_ILi48EEENS7_ILi256EEEEEELi256ENS_6half_tEfNS_4arch4Sm80ELb0ELb1ELb1ELb1ELb0ELb1ELb1ELb0EEENS1_21CollectiveEpilogueFwdINS6_IJS8_SA_S9_EEENS6_IJNS7_ILi1EEESI_SI_EEESC_SE_Li256ELb1ELb1ELb0ELb0EEENS1_19SingleTileSchedulerILb1ELb0ELb1ELi128EEEEEEEEEvNT_6ParamsE,"",@"SHT_CUDA_INFO"
	.sectionflags	@""
	.align	4


	//----- nvinfo : EIATTR_CUDA_API_VERSION
	.align		4
        /*0000*/ 	.byte	0x04, 0x37
        /*0002*/ 	.short	(.L_288 - .L_287)
.L_287:
        /*0004*/ 	.word	0x00000082


	//----- nvinfo : EIATTR_KPARAM_INFO
	.align		4
.L_288:
        /*0008*/ 	.byte	0x04, 0x17
        /*000a*/ 	.short	(.L_290 - .L_289)
.L_289:
        /*000c*/ 	.word	0x00000000
        /*0010*/ 	.short	0x0000
        /*0012*/ 	.short	0x0000
        /*0014*/ 	.byte	0x00, 0xf0, 0x61, 0x10


	//----- nvinfo : EIATTR_SPARSE_MMA_MASK
	.align		4
.L_290:
        /*0018*/ 	.byte	0x03, 0x50
        /*001a*/ 	.short	0x0000


	//----- nvinfo : EIATTR_MAXREG_COUNT
	.align		4
        /*001c*/ 	.byte	0x03, 0x1b
        /*001e*/ 	.short	0x00ff


	//----- nvinfo : EIATTR_MERCURY_ISA_VERSION
	.align		4
        /*0020*/ 	.byte	0x03, 0x5f
        /*0022*/ 	.short	0x0101


	//----- nvinfo : EIATTR_EXIT_INSTR_OFFSETS
	.align		4
        /*0024*/ 	.byte	0x04, 0x1c
        /*0026*/ 	.short	(.L_292 - .L_291)


	//   ....[0]....
.L_291:
        /*0028*/ 	.word	0x00000010


	//----- nvinfo : EIATTR_MAX_THREADS
	.align		4
.L_292:
        /*002c*/ 	.byte	0x04, 0x05
        /*002e*/ 	.short	(.L_294 - .L_293)
.L_293:
        /*0030*/ 	.word	0x00000100
        /*0034*/ 	.word	0x00000001
        /*0038*/ 	.word	0x00000001


	//----- nvinfo : EIATTR_CBANK_PARAM_SIZE
	.align		4
.L_294:
        /*003c*/ 	.byte	0x03, 0x19
        /*003e*/ 	.short	0x0418


	//----- nvinfo : EIATTR_PARAM_CBANK
	.align		4
        /*0040*/ 	.byte	0x04, 0x0a
        /*0042*/ 	.short	(.L_296 - .L_295)
	.align		4
.L_295:
        /*0044*/ 	.word	index@(.nv.constant0._ZN7cutlass13device_kernelIN5flash19enable_sm80_to_sm89INS1_16FlashAttnFwdSm80INS1_25CollectiveMainloopFwdSm80ILi8ELi1ELb0EN4cute5tupleIJNS5_1CILi128EEENS7_ILi48EEENS7_ILi256EEEEEELi256ENS_6half_tEfNS_4arch4Sm80ELb0ELb1ELb1ELb1ELb0ELb1ELb1ELb0EEENS1_21CollectiveEpilogueFwdINS6_IJS8_SA_S9_EEENS6_IJNS7_ILi1EEESI_SI_EEESC_SE_Li256ELb1ELb1ELb0ELb0EEENS1_19SingleTileSchedulerILb1ELb0ELb1ELi128EEEEEEEEEvNT_6ParamsE)
        /*0048*/ 	.short	0x0210
        /*004a*/ 	.short	0x0418


	//----- nvinfo : EIATTR_SW_WAR
	.align		4
.L_296:
        /*004c*/ 	.byte	0x04, 0x36
        /*004e*/ 	.short	(.L_298 - .L_297)
.L_297:
        /*0050*/ 	.word	0x00000008
.L_298:


//--------------------- .nv.info._ZN7cutlass13device_kernelIN5flash19enable_sm80_to_sm89INS1_16FlashAttnFwdSm80INS1_25CollectiveMainloopFwdSm80ILi8ELi1ELb0EN4cute5tupleIJNS5_1CILi128EEENS7_ILi96EEENS7_ILi256EEEEEELi256ENS_6half_tEfNS_4arch4Sm80ELb1ELb0ELb1ELb0ELb0ELb0ELb1ELb0EEENS1_21CollectiveEpilogueFwdINS6_IJS8_SA_S9_EEENS6_IJNS7_ILi1EEESI_SI_EEESC_SE_Li256ELb0ELb1ELb0ELb0EEENS1_30DynamicPersistentTileSchedulerILi256ELi256ELb0ELb1ELb0EEEEEEEEEvNT_6ParamsE --------------------------
	.section	.nv.info._ZN7cutlass13device_kernelIN5flash19enable_sm80_to_sm89INS1_16FlashAttnFwdSm80INS1_25CollectiveMainloopFwdSm80ILi8ELi1ELb0EN4cute5tupleIJNS5_1CILi128EEENS7_ILi96EEENS7_ILi256EEEEEELi256ENS_6half_tEfNS_4arch4Sm80ELb1ELb0ELb1ELb0ELb0ELb0ELb1ELb0EEENS1_21CollectiveEpilogueFwdINS6_IJS8_SA_S9_EEENS6_IJNS7_ILi1EEESI_SI_EEESC_SE_Li256ELb0ELb1ELb0ELb0EEENS1_30DynamicPersistentTileSchedulerILi256ELi256ELb0ELb1ELb0EEEEEEEEEvNT_6ParamsE,"",@"SHT_CUDA_INFO"
	.sectionflags	@""
	.align	4


	//----- nvinfo : EIATTR_CUDA_API_VERSION
	.align		4
        /*0000*/ 	.byte	0x04, 0x37
        /*0002*/ 	.short	(.L_300 - .L_299)
.L_299:
        /*0004*/ 	.word	0x00000082


	//----- nvinfo : EIATTR_KPARAM_INFO
	.align		4
.L_300:
        /*0008*/ 	.byte	0x04, 0x17
        /*000a*/ 	.short	(.L_302 - .L_301)
.L_301:
        /*000c*/ 	.word	0x00000000
        /*0010*/ 	.short	0x0000
        /*0012*/ 	.short	0x0000
        /*0014*/ 	.byte	0x00, 0xf0, 0xa1, 0x10


	//----- nvinfo : EIATTR_SPARSE_MMA_MASK
	.align		4
.L_302:
        /*0018*/ 	.byte	0x03, 0x50
        /*001a*/ 	.short	0x0000


	//----- nvinfo : EIATTR_MAXREG_COUNT
	.align		4
        /*001c*/ 	.byte	0x03, 0x1b
        /*001e*/ 	.short	0x00ff


	//----- nvinfo : EIATTR_MERCURY_ISA_VERSION
	.align		4
        /*0020*/ 	.byte	0x03, 0x5f
        /*0022*/ 	.short	0x0101


	//----- nvinfo : EIATTR_EXIT_INSTR_OFFSETS
	.align		4
        /*0024*/ 	.byte	0x04, 0x1c
        /*0026*/ 	.short	(.L_304 - .L_303)


	//   ....[0]....
.L_303:
        /*0028*/ 	.word	0x00000010


	//----- nvinfo : EIATTR_MAX_THREADS
	.align		4
.L_304:
        /*002c*/ 	.byte	0x04, 0x05
        /*002e*/ 	.short	(.L_306 - .L_305)
.L_305:
        /*0030*/ 	.word	0x00000100
        /*0034*/ 	.word	0x00000001
        /*0038*/ 	.word	0x00000001


	//----- nvinfo : EIATTR_CBANK_PARAM_SIZE
	.align		4
.L_306:
        /*003c*/ 	.byte	0x03, 0x19
        /*003e*/ 	.short	0x0428


	//----- nvinfo : EIATTR_PARAM_CBANK
	.align		4
        /*0040*/ 	.byte	0x04, 0x0a
        /*0042*/ 	.short	(.L_308 - .L_307)
	.align		4
.L_307:
        /*0044*/ 	.word	index@(.nv.constant0._ZN7cutlass13device_kernelIN5flash19enable_sm80_to_sm89INS1_16FlashAttnFwdSm80INS1_25CollectiveMainloopFwdSm80ILi8ELi1ELb0EN4cute5tupleIJNS5_1CILi128EEENS7_ILi96EEENS7_ILi256EEEEEELi256ENS_6half_tEfNS_4arch4Sm80ELb1ELb0ELb1ELb0ELb0ELb0ELb1ELb0EEENS1_21CollectiveEpilogueFwdINS6_IJS8_SA_S9_EEENS6_IJNS7_ILi1EEESI_SI_EEESC_SE_Li256ELb0ELb1ELb0ELb0EEENS1_30DynamicPersistentTileSchedulerILi256ELi256ELb0ELb1ELb0EEEEEEEEEvNT_6ParamsE)
        /*0048*/ 	.short	0x0210
        /*004a*/ 	.short	0x0428


	//----- nvinfo : EIATTR_SW_WAR
	.align		4
.L_308:
        /*004c*/ 	.byte	0x04, 0x36
        /*004e*/ 	.short	(.L_310 - .L_309)
.L_309:
        /*0050*/ 	.word	0x00000008
.L_310:


//--------------------- .nv.info._ZN7cutlass13device_kernelIN5flash19enable_sm80_to_sm89INS1_16FlashAttnFwdSm80INS1_25CollectiveMainloopFwdSm80ILi8ELi1ELb0EN4cute5tupleIJNS5_1CILi128EEENS7_ILi96EEENS7_ILi256EEEEEELi256ENS_6half_tEfNS_4arch4Sm80ELb1ELb0ELb1ELb1ELb0ELb0ELb1ELb0EEENS1_21CollectiveEpilogueFwdINS6_IJS8_SA_S9_EEENS6_IJNS7_ILi1EEESI_SI_EEESC_SE_Li256ELb1ELb1ELb0ELb0EEENS1_19SingleTileSchedulerILb1ELb0ELb1ELi128EEEEEEEEEvNT_6ParamsE --------------------------
	.section	.nv.info._ZN7cutlass13device_kernelIN5flash19enable_sm80_to_sm89INS1_16FlashAttnFwdSm80INS1_25CollectiveMainloopFwdSm80ILi8ELi1ELb0EN4cute5tupleIJNS5_1CILi128EEENS7_ILi96EEENS7_ILi256EEEEEELi256ENS_6half_tEfNS_4arch4Sm80ELb1ELb0ELb1ELb1ELb0ELb0ELb1ELb0EEENS1_21CollectiveEpilogueFwdINS6_IJS8_SA_S9_EEENS6_IJNS7_ILi1EEESI_SI_EEESC_SE_Li256ELb1ELb1ELb0ELb0EEENS1_19SingleTileSchedulerILb1ELb0ELb1ELi128EEEEEEEEEvNT_6ParamsE,"",@"SHT_CUDA_INFO"
	.sectionflags	@""
	.align	4


	//----- nvinfo : EIATTR_CUDA_API_VERSION
	.align		4
        /*0000*/ 	.byte	0x04, 0x37
        /*0002*/ 	.short	(.L_312 - .L_311)
.L_311:
        /*0004*/ 	.word	0x00000082


	//----- nvinfo : EIATTR_KPARAM_INFO
	.align		4
.L_312:
        /*0008*/ 	.byte	0x04, 0x17
        /*000a*/ 	.short	(.L_314 - .L_313)
.L_313:
        /*000c*/ 	.word	0x00000000
        /*0010*/ 	.short	0x0000
        /*0012*/ 	.short	0x0000
        /*0014*/ 	.byte	0x00, 0xf0, 0x61, 0x10


	//----- nvinfo : EIATTR_SPARSE_MMA_MASK
	.align		4
.L_314:
        /*0018*/ 	.byte	0x03, 0x50
        /*001a*/ 	.short	0x0000


	//----- nvinfo : EIATTR_MAXREG_COUNT
	.align		4
        /*001c*/ 	.byte	0x03, 0x1b
        /*001e*/ 	.short	0x00ff


	//----- nvinfo : EIATTR_MERCURY_ISA_VERSION
	.align		4
        /*0020*/ 	.byte	0x03, 0x5f
        /*0022*/ 	.short	0x0101


	//----- nvinfo : EIATTR_EXIT_INSTR_OFFSETS
	.align		4
        /*0024*/ 	.byte	0x04, 0x1c
        /*0026*/ 	.short	(.L_316 - .L_315)


	//   ....[0]....
.L_315:
        /*0028*/ 	.word	0x00000010


	//----- nvinfo : EIATTR_MAX_THREADS
	.align		4
.L_316:
        /*002c*/ 	.byte	0x04, 0x05
        /*002e*/ 	.short	(.L_318 - .L_317)
.L_317:
        /*0030*/ 	.word	0x00000100
        /*0034*/ 	.word	0x00000001
        /*0038*/ 	.word	0x00000001


	//----- nvinfo : EIATTR_CBANK_PARAM_SIZE
	.align		4
.L_318:
        /*003c*/ 	.byte	0x03, 0x19
        /*003e*/ 	.short	0x0418


	//----- nvinfo : EIATTR_PARAM_CBANK
	.align		4
        /*0040*/ 	.byte	0x04, 0x0a
        /*0042*/ 	.short	(.L_320 - .L_319)
	.align		4
.L_319:
        /*0044*/ 	.word	index@(.nv.constant0._ZN7cutlass13device_kernelIN5flash19enable_sm80_to_sm89INS1_16FlashAttnFwdSm80INS1_25CollectiveMainloopFwdSm80ILi8ELi1ELb0EN4cute5tupleIJNS5_1CILi128EEENS7_ILi96EEENS7_ILi256EEEEEELi256ENS_6half_tEfNS_4arch4Sm80ELb1ELb0ELb1ELb1ELb0ELb0ELb1ELb0EEENS1_21CollectiveEpilogueFwdINS6_IJS8_SA_S9_EEENS6_IJNS7_ILi1EEESI_SI_EEESC_SE_Li256ELb1ELb1ELb0ELb0EEENS1_19SingleTileSchedulerILb1ELb0ELb1ELi128EEEEEEEEEvNT_6ParamsE)
        /*0048*/ 	.short	0x0210
        /*004a*/ 	.short	0x0418


	//----- nvinfo : EIATTR_SW_WAR
	.align		4
.L_320:
        /*004c*/ 	.byte	0x04, 0x36
        /*004e*/ 	.short	(.L_322 - .L_321)
.L_321:
        /*0050*/ 	.word	0x00000008
.L_322:


//--------------------- .nv.info._ZN7cutlass13device_kernelIN5flash19enable_sm80_to_sm89INS1_16FlashAttnFwdSm80INS1_25CollectiveMainloopFwdSm80ILi8ELi1ELb0EN4cute5tupleIJNS5_1CILi128EEENS7_ILi48EEENS7_ILi256EEEEEELi256ENS_6half_tEfNS_4arch4Sm80ELb1ELb0ELb1ELb1ELb0ELb1ELb1ELb0EEENS1_21CollectiveEpilogueFwdINS6_IJS8_SA_S9_EEENS6_IJNS7_ILi1EEESI_SI_EEESC_SE_Li256ELb1ELb1ELb0ELb0EEENS1_19SingleTileSchedulerILb1ELb0ELb1ELi128EEEEEEEEEvNT_6ParamsE --------------------------
	.section	.nv.info._ZN7cutlass13device_kernelIN5flash19enable_sm80_to_sm89INS1_16FlashAttnFwdSm80INS1_25CollectiveMainloopFwdSm80ILi8ELi1ELb0EN4cute5tupleIJNS5_1CILi128EEENS7_ILi48EEENS7_ILi256EEEEEELi256ENS_6half_tEfNS_4arch4Sm80ELb1ELb0ELb1ELb1ELb0ELb1ELb1ELb0EEENS1_21CollectiveEpilogueFwdINS6_IJS8_SA_S9_EEENS6_IJNS7_ILi1EEESI_SI_EEESC_SE_Li256ELb1ELb1ELb0ELb0EEENS1_19SingleTileSchedulerILb1ELb0ELb1ELi128EEEEEEEEEvNT_6ParamsE,"",@"SHT_CUDA_INFO"
	.sectionflags	@""
	.align	4


	//----- nvinfo : EIATTR_CUDA_API_VERSION
	.align		4
        /*0000*/ 	.byte	0x04, 0x37
        /*0002*/ 	.short	(.L_324 - .L_323)
.L_323:
        /*0004*/ 	.word	0x00000082


	//----- nvinfo : EIATTR_KPARAM_INFO
	.align		4
.L_324:
        /*0008*/ 	.byte	0x04, 0x17
        /*000a*/ 	.short	(.L_326 - .L_325)
.L_325:
        /*000c*/ 	.word	0x00000000
        /*0010*/ 	.short	0x0000
        /*0012*/ 	.short	0x0000
        /*0014*/ 	.byte	0x00, 0xf0, 0x61, 0x10


	//----- nvinfo : EIATTR_SPARSE_MMA_MASK
	.align		4
.L_326:
        /*0018*/ 	.byte	0x03, 0x50
        /*001a*/ 	.short	0x0000


	//----- nvinfo : EIATTR_MAXREG_COUNT
	.align		4
        /*001c*/ 	.byte	0x03, 0x1b
        /*001e*/ 	.short	0x00ff


	//----- nvinfo : EIATTR_MERCURY_ISA_VERSION
	.align		4
        /*0020*/ 	.byte	0x03, 0x5f
        /*0022*/ 	.short	0x0101


	//----- nvinfo : EIATTR_EXIT_INSTR_OFFSETS
	.align		4
        /*0024*/ 	.byte	0x04, 0x1c
        /*0026*/ 	.short	(.L_328 - .L_327)


	//   ....[0]....
.L_327:
        /*0028*/ 	.word	0x00000010


	//----- nvinfo : EIATTR_MAX_THREADS
	.align		4
.L_328:
        /*002c*/ 	.byte	0x04, 0x05
        /*002e*/ 	.short	(.L_330 - .L_329)
.L_329:
        /*0030*/ 	.word	0x00000100
        /*0034*/ 	.word	0x00000001
        /*0038*/ 	.word	0x00000001


	//----- nvinfo : EIATTR_CBANK_PARAM_SIZE
	.align		4
.L_330:
        /*003c*/ 	.byte	0x03, 0x19
        /*003e*/ 	.short	0x0418


	//----- nvinfo : EIATTR_PARAM_CBANK
	.align		4
        /*0040*/ 	.byte	0x04, 0x0a
        /*0042*/ 	.short	(.L_332 - .L_331)
	.align		4
.L_331:
        /*0044*/ 	.word	index@(.nv.constant0._ZN7cutlass13device_kernelIN5flash19enable_sm80_to_sm89INS1_16FlashAttnFwdSm80INS1_25CollectiveMainloopFwdSm80ILi8ELi1ELb0EN4cute5tupleIJNS5_1CILi128EEENS7_ILi48EEENS7_ILi256EEEEEELi256ENS_6half_tEfNS_4arch4Sm80ELb1ELb0ELb1ELb1ELb0ELb1ELb1ELb0EEENS1_21CollectiveEpilogueFwdINS6_IJS8_SA_S9_EEENS6_IJNS7_ILi1EEESI_SI_EEESC_SE_Li256ELb1ELb1ELb0ELb0EEENS1_19SingleTileSchedulerILb1ELb0ELb1ELi128EEEEEEEEEvNT_6ParamsE)
        /*0048*/ 	.short	0x0210
        /*004a*/ 	.short	0x0418


	//----- nvinfo : EIATTR_SW_WAR
	.align		4
.L_332:
        /*004c*/ 	.byte	0x04, 0x36
        /*004e*/ 	.short	(.L_334 - .L_333)
.L_333:
        /*0050*/ 	.word	0x00000008
.L_334:


//--------------------- .nv.callgraph             --------------------------
	.section	.nv.callgraph,"",@"SHT_CUDA_CALLGRAPH"
	.align	4
	.sectionentsize	8
	.align		4
        /*0000*/ 	.word	0x00000000
	.align		4
        /*0004*/ 	.word	0xffffffff
	.align		4
        /*0008*/ 	.word	0x00000000
	.align		4
        /*000c*/ 	.word	0xfffffffe
	.align		4
        /*0010*/ 	.word	0x00000000
	.align		4
        /*0014*/ 	.word	0xfffffffd
	.align		4
        /*0018*/ 	.word	0x00000000
	.align		4
        /*001c*/ 	.word	0xfffffffc


//--------------------- .nv.constant4             --------------------------
	.section	.nv.constant4,"a",@progbits
	.align	8
	.align		8
.nv.constant4:
        /*0000*/ 	.dword	_ZN74_INTERNAL_365d0264_38_flash_fwd_hdim256_fp16_softcap_sm80_cu_cf07d2ef_37714cuda3std3__45__cpo5beginE
	.align		8
        /*0008*/ 	.dword	_ZN74_INTERNAL_365d0264_38_flash_fwd_hdim256_fp16_softcap_sm80_cu_cf07d2ef_37714cuda3std3__45__cpo3endE
	.align		8
        /*0010*/ 	.dword	_ZN74_INTERNAL_365d0264_38_flash_fwd_hdim256_fp16_softcap_sm80_cu_cf07d2ef_37714cuda3std3__45__cpo6cbeginE
	.align		8
        /*0018*/ 	.dword	_ZN74_INTERNAL_365d0264_38_flash_fwd_hdim256_fp16_softcap_sm80_cu_cf07d2ef_37714cuda3std3__45__cpo4cendE
	.align		8
        /*0020*/ 	.dword	_ZN74_INTERNAL_365d0264_38_flash_fwd_hdim256_fp16_softcap_sm80_cu_cf07d2ef_37714cuda3std3__476_GLOBAL__N__365d0264_38_flash_fwd_hdim256_fp16_softcap_sm80_cu_cf07d2ef_37716ignoreE
	.align		8
        /*0028*/ 	.dword	_ZN74_INTERNAL_365d0264_38_flash_fwd_hdim256_fp16_softcap_sm80_cu_cf07d2ef_37714cuda3std3__419piecewise_constructE
	.align		8
        /*0030*/ 	.dword	_ZN74_INTERNAL_365d0264_38_flash_fwd_hdim256_fp16_softcap_sm80_cu_cf07d2ef_37714cuda3std3__48in_placeE
	.align		8
        /*0038*/ 	.dword	_ZN74_INTERNAL_365d0264_38_flash_fwd_hdim256_fp16_softcap_sm80_cu_cf07d2ef_37714cuda3std6ranges3__45__cpo4swapE
	.align		8
        /*0040*/ 	.dword	_ZN74_INTERNAL_365d0264_38_flash_fwd_hdim256_fp16_softcap_sm80_cu_cf07d2ef_37714cuda3std6ranges3__45__cpo9iter_moveE
	.align		8
        /*0048*/ 	.dword	_ZN74_INTERNAL_365d0264_38_flash_fwd_hdim256_fp16_softcap_sm80_cu_cf07d2ef_37714cute7productE
	.align		8
        /*0050*/ 	.dword	_ZN74_INTERNAL_365d0264_38_flash_fwd_hdim256_fp16_softcap_sm80_cu_cf07d2ef_37714cute1_E


//--------------------- .text._ZN7cutlass13device_kernelIN5flash19enable_sm80_to_sm89INS1_16FlashAttnFwdSm80INS1_25CollectiveMainloopFwdSm80ILi8ELi1ELb1EN4cute5tupleIJNS5_1CILi128EEENS7_ILi64EEENS7_ILi256EEEEEELi256ENS_6half_tEfNS_4arch4Sm80ELb0ELb0ELb1ELb0ELb0ELb0ELb1ELb0EEENS1_21CollectiveEpilogueFwdINS6_IJS8_SA_S9_EEENS6_IJNS7_ILi1EEESI_SI_EEESC_SE_Li256ELb0ELb1ELb0ELb0EEENS1_19SingleTileSchedulerILb0ELb0ELb1ELi128EEEEEEEEEvNT_6ParamsE --------------------------
	.section	.text._ZN7cutlass13device_kernelIN5flash19enable_sm80_to_sm89INS1_16FlashAttnFwdSm80INS1_25CollectiveMainloopFwdSm80ILi8ELi1ELb1EN4cute5tupleIJNS5_1CILi128EEENS7_ILi64EEENS7_ILi256EEEEEELi256ENS_6half_tEfNS_4arch4Sm80ELb0ELb0ELb1ELb0ELb0ELb0ELb1ELb0EEENS1_21CollectiveEpilogueFwdINS6_IJS8_SA_S9_EEENS6_IJNS7_ILi1EEESI_SI_EEESC_SE_Li256ELb0ELb1ELb0ELb0EEENS1_19SingleTileSchedulerILb0ELb0ELb1ELi128EEEEEEEEEvNT_6ParamsE,"ax",@progbits
	.align	128
.text._ZN7cutlass13device_kernelIN5flash19enable_sm80_to_sm89INS1_16FlashAttnFwdSm80INS1_25CollectiveMainloopFwdSm80ILi8ELi1ELb1EN4cute5tupleIJNS5_1CILi128EEENS7_ILi64EEENS7_ILi256EEEEEELi256ENS_6half_tEfNS_4arch4Sm80ELb0ELb0ELb1ELb0ELb0ELb0ELb1ELb0EEENS1_21CollectiveEpilogueFwdINS6_IJS8_SA_S9_EEENS6_IJNS7_ILi1EEESI_SI_EEESC_SE_Li256ELb0ELb1ELb0ELb0EEENS1_19SingleTileSchedulerILb0ELb0ELb1ELi128EEEEEEEEEvNT_6ParamsE:
        .type           _ZN7cutlass13device_kernelIN5flash19enable_sm80_to_sm89INS1_16FlashAttnFwdSm80INS1_25CollectiveMainloopFwdSm80ILi8ELi1ELb1EN4cute5tupleIJNS5_1CILi128EEENS7_ILi64EEENS7_ILi256EEEEEELi256ENS_6half_tEfNS_4arch4Sm80ELb0ELb0ELb1ELb0ELb0ELb0ELb1ELb0EEENS1_21CollectiveEpilogueFwdINS6_IJS8_SA_S9_EEENS6_IJNS7_ILi1EEESI_SI_EEESC_SE_Li256ELb0ELb1ELb0ELb0EEENS1_19SingleTileSchedulerILb0ELb0ELb1ELi128EEEEEEEEEvNT_6ParamsE,@function
        .size           _ZN7cutlass13device_kernelIN5flash19enable_sm80_to_sm89INS1_16FlashAttnFwdSm80INS1_25CollectiveMainloopFwdSm80ILi8ELi1ELb1EN4cute5tupleIJNS5_1CILi128EEENS7_ILi64EEENS7_ILi256EEEEEELi256ENS_6half_tEfNS_4arch4Sm80ELb0ELb0ELb1ELb0ELb0ELb0ELb1ELb0EEENS1_21CollectiveEpilogueFwdINS6_IJS8_SA_S9_EEENS6_IJNS7_ILi1EEESI_SI_EEESC_SE_Li256ELb0ELb1ELb0ELb0EEENS1_19SingleTileSchedulerILb0ELb0ELb1ELi128EEEEEEEEEvNT_6ParamsE,(.L_x_18 - _ZN7cutlass13device_kernelIN5flash19enable_sm80_to_sm89INS1_16FlashAttnFwdSm80INS1_25CollectiveMainloopFwdSm80ILi8ELi1ELb1EN4cute5tupleIJNS5_1CILi128EEENS7_ILi64EEENS7_ILi256EEEEEELi256ENS_6half_tEfNS_4arch4Sm80ELb0ELb0ELb1ELb0ELb0ELb0ELb1ELb0EEENS1_21CollectiveEpilogueFwdINS6_IJS8_SA_S9_EEENS6_IJNS7_ILi1EEESI_SI_EEESC_SE_Li256ELb0ELb1ELb0ELb0EEENS1_19SingleTileSchedulerILb0ELb0ELb1ELi128EEEEEEEEEvNT_6ParamsE)
        .other          _ZN7cutlass13device_kernelIN5flash19enable_sm80_to_sm89INS1_16FlashAttnFwdSm80INS1_25CollectiveMainloopFwdSm80ILi8ELi1ELb1EN4cute5tupleIJNS5_1CILi128EEENS7_ILi64EEENS7_ILi256EEEEEELi256ENS_6half_tEfNS_4arch4Sm80ELb0ELb0ELb1ELb0ELb0ELb0ELb1ELb0EEENS1_21CollectiveEpilogueFwdINS6_IJS8_SA_S9_EEENS6_IJNS7_ILi1EEESI_SI_EEESC_SE_Li256ELb0ELb1ELb0ELb0EEENS1_19SingleTileSchedulerILb0ELb0ELb1ELi128EEEEEEEEEvNT_6ParamsE,@"STO_CUDA_ENTRY STV_DEFAULT"
_ZN7cutlass13device_kernelIN5flash19enable_sm80_to_sm89INS1_16FlashAttnFwdSm80INS1_25CollectiveMainloopFwdSm80ILi8ELi1ELb1EN4cute5tupleIJNS5_1CILi128EEENS7_ILi64EEENS7_ILi256EEEEEELi256ENS_6half_tEfNS_4arch4Sm80ELb0ELb0ELb1ELb0ELb0ELb0ELb1ELb0EEENS1_21CollectiveEpilogueFwdINS6_IJS8_SA_S9_EEENS6_IJNS7_ILi1EEESI_SI_EEESC_SE_Li256ELb0ELb1ELb0ELb0EEENS1_19SingleTileSchedulerILb0ELb0ELb1ELi128EEEEEEEEEvNT_6ParamsE:
[----:B------:R-:W-:Y:S01]  /*0000*/  LDC R1, c[0x0][0x28] ;  /* 0x00000a00ff017b82 */ /* 0x000fe20000000800 */
[----:B------:R-:W-:Y:S05]  /*0010*/  EXIT ;  /* 0x000000000000794d */ /* 0x000fea0003800000 */
.L_x_0:
[----:B------:R-:W-:-:S00]  /*0020*/  BRA `(.L_x_0) ;  /* 0xfffffffc00fc7947 */ /* 0x000fc0000383ffff */
[----:B------:R-:W-:-:S00]  /*0030*/  NOP ;  /* 0x0000000000007918 */ /* 0x000fc00000000000 */
        /* <DEDUP_REMOVED lines=12> */
.L_x_18:


//--------------------- .text._ZN7cutlass13device_kernelIN5flash19enable_sm80_to_sm89INS1_16FlashAttnFwdSm80INS1_25CollectiveMainloopFwdSm80ILi8ELi1ELb1EN4cute5tupleIJNS5_1CILi128EEENS7_ILi64EEENS7_ILi256EEEEEELi256ENS_6half_tEfNS_4arch4Sm80ELb0ELb0ELb1ELb1ELb0ELb0ELb1ELb0EEENS1_21CollectiveEpilogueFwdINS6_IJS8_SA_S9_EEENS6_IJNS7_ILi1EEESI_SI_EEESC_SE_Li256ELb1ELb1ELb0ELb0EEENS1_19SingleTileSchedulerILb1ELb0ELb1ELi128EEEEEEEEEvNT_6ParamsE --------------------------
	.section	.text._ZN7cutlass13device_kernelIN5flash19enable_sm80_to_sm89INS1_16FlashAttnFwdSm80INS1_25CollectiveMainloopFwdSm80ILi8ELi1ELb1EN4cute5tupleIJNS5_1CILi128EEENS7_ILi64EEENS7_ILi256EEEEEELi256ENS_6half_tEfNS_4arch4Sm80ELb0ELb0ELb1ELb1ELb0ELb0ELb1ELb0EEENS1_21CollectiveEpilogueFwdINS6_IJS8_SA_S9_EEENS6_IJNS7_ILi1EEESI_SI_EEESC_SE_Li256ELb1ELb1ELb0ELb0EEENS1_19SingleTileSchedulerILb1ELb0ELb1ELi128EEEEEEEEEvNT_6ParamsE,"ax",@progbits
	.align	128
.text._ZN7cutlass13device_kernelIN5flash19enable_sm80_to_sm89INS1_16FlashAttnFwdSm80INS1_25CollectiveMainloopFwdSm80ILi8ELi1ELb1EN4cute5tupleIJNS5_1CILi128EEENS7_ILi64EEENS7_ILi256EEEEEELi256ENS_6half_tEfNS_4arch4Sm80ELb0ELb0ELb1ELb1ELb0ELb0ELb1ELb0EEENS1_21CollectiveEpilogueFwdINS6_IJS8_SA_S9_EEENS6_IJNS7_ILi1EEESI_SI_EEESC_SE_Li256ELb1ELb1ELb0ELb0EEENS1_19SingleTileSchedulerILb1ELb0ELb1ELi128EEEEEEEEEvNT_6ParamsE:
        .type           _ZN7cutlass13device_kernelIN5flash19enable_sm80_to_sm89INS1_16FlashAttnFwdSm80INS1_25CollectiveMainloopFwdSm80ILi8ELi1ELb1EN4cute5tupleIJNS5_1CILi128EEENS7_ILi64EEENS7_ILi256EEEEEELi256ENS_6half_tEfNS_4arch4Sm80ELb0ELb0ELb1ELb1ELb0ELb0ELb1ELb0EEENS1_21CollectiveEpilogueFwdINS6_IJS8_SA_S9_EEENS6_IJNS7_ILi1EEESI_SI_EEESC_SE_Li256ELb1ELb1ELb0ELb0EEENS1_19SingleTileSchedulerILb1ELb0ELb1ELi128EEEEEEEEEvNT_6ParamsE,@function
        .size           _ZN7cutlass13device_kernelIN5flash19enable_sm80_to_sm89INS1_16FlashAttnFwdSm80INS1_25CollectiveMainloopFwdSm80ILi8ELi1ELb1EN4cute5tupleIJNS5_1CILi128EEENS7_ILi64EEENS7_ILi256EEEEEELi256ENS_6half_tEfNS_4arch4Sm80ELb0ELb0ELb1ELb1ELb0ELb0ELb1ELb0EEENS1_21CollectiveEpilogueFwdINS6_IJS8_SA_S9_EEENS6_IJNS7_ILi1EEESI_SI_EEESC_SE_Li256ELb1ELb1ELb0ELb0EEENS1_19SingleTileSchedulerILb1ELb0ELb1ELi128EEEEEEEEEvNT_6ParamsE,(.L_x_19 - _ZN7cutlass13device_kernelIN5flash19enable_sm80_to_sm89INS1_16FlashAttnFwdSm80INS1_25CollectiveMainloopFwdSm80ILi8ELi1ELb1EN4cute5tupleIJNS5_1CILi128EEENS7_ILi64EEENS7_ILi256EEEEEELi256ENS_6half_tEfNS_4arch4Sm80ELb0ELb0ELb1ELb1ELb0ELb0ELb1ELb0EEENS1_21CollectiveEpilogueFwdINS6_IJS8_SA_S9_EEENS6_IJNS7_ILi1EEESI_SI_EEESC_SE_Li256ELb1ELb1ELb0ELb0EEENS1_19SingleTileSchedulerILb1ELb0ELb1ELi128EEEEEEEEEvNT_6ParamsE)
        .other          _ZN7cutlass13device_kernelIN5flash19enable_sm80_to_sm89INS1_16FlashAttnFwdSm80INS1_25CollectiveMainloopFwdSm80ILi8ELi1ELb1EN4cute5tupleIJNS5_1CILi128EEENS7_ILi64EEENS7_ILi256EEEEEELi256ENS_6half_tEfNS_4arch4Sm80ELb0ELb0ELb1ELb1ELb0ELb0ELb1ELb0EEENS1_21CollectiveEpilogueFwdINS6_IJS8_SA_S9_EEENS6_IJNS7_ILi1EEESI_SI_EEESC_SE_Li256ELb1ELb1ELb0ELb0EEENS1_19SingleTileSchedulerILb1ELb0ELb1ELi128EEEEEEEEEvNT_6ParamsE,@"STO_CUDA_ENTRY STV_DEFAULT"
_ZN7cutlass13device_kernelIN5flash19enable_sm80_to_sm89INS1_16FlashAttnFwdSm80INS1_25CollectiveMainloopFwdSm80ILi8ELi1ELb1EN4cute5tupleIJNS5_1CILi128EEENS7_ILi64EEENS7_ILi256EEEEEELi256ENS_6half_tEfNS_4arch4Sm80ELb0ELb0ELb1ELb1ELb0ELb0ELb1ELb0EEENS1_21CollectiveEpilogueFwdINS6_IJS8_SA_S9_EEENS6_IJNS7_ILi1EEESI_SI_EEESC_SE_Li256ELb1ELb1ELb0ELb0EEENS1_19SingleTileSchedulerILb1ELb0ELb1ELi128EEEEEEEEEvNT_6ParamsE:
[----:B------:R-:W-:Y:S01]  /*0000*/  LDC R1, c[0x0][0x28] ;  /* 0x00000a00ff017b82 */ /* 0x000fe20000000800 */
[----:B------:R-:W-:Y:S05]  /*0010*/  EXIT ;  /* 0x000000000000794d */ /* 0x000fea0003800000 */
.L_x_1:
        /* <DEDUP_REMOVED lines=14> */
.L_x_19:


//--------------------- .text._ZN7cutlass13device_kernelIN5flash19enable_sm80_to_sm89INS1_16FlashAttnFwdSm80INS1_25CollectiveMainloopFwdSm80ILi8ELi1ELb0EN4cute5tupleIJNS5_1CILi128EEENS7_ILi32EEENS7_ILi256EEEEEELi256ENS_6half_tEfNS_4arch4Sm80ELb0ELb0ELb1ELb1ELb0ELb1ELb1ELb0EEENS1_21CollectiveEpilogueFwdINS6_IJS8_SA_S9_EEENS6_IJNS7_ILi1EEESI_SI_EEESC_SE_Li256ELb1ELb1ELb0ELb0EEENS1_19SingleTileSchedulerILb1ELb0ELb1ELi128EEEEEEEEEvNT_6ParamsE --------------------------
	.section	.text._ZN7cutlass13device_kernelIN5flash19enable_sm80_to_sm89INS1_16FlashAttnFwdSm80INS1_25CollectiveMainloopFwdSm80ILi8ELi1ELb0EN4cute5tupleIJNS5_1CILi128EEENS7_ILi32EEENS7_ILi256EEEEEELi256ENS_6half_tEfNS_4arch4Sm80ELb0ELb0ELb1ELb1ELb0ELb1ELb1ELb0EEENS1_21CollectiveEpilogueFwdINS6_IJS8_SA_S9_EEENS6_IJNS7_ILi1EEESI_SI_EEESC_SE_Li256ELb1ELb1ELb0ELb0EEENS1_19SingleTileSchedulerILb1ELb0ELb1ELi128EEEEEEEEEvNT_6ParamsE,"ax",@progbits
	.align	128
.text._ZN7cutlass13device_kernelIN5flash19enable_sm80_to_sm89INS1_16FlashAttnFwdSm80INS1_25CollectiveMainloopFwdSm80ILi8ELi1ELb0EN4cute5tupleIJNS5_1CILi128EEENS7_ILi32EEENS7_ILi256EEEEEELi256ENS_6half_tEfNS_4arch4Sm80ELb0ELb0ELb1ELb1ELb0ELb1ELb1ELb0EEENS1_21CollectiveEpilogueFwdINS6_IJS8_SA_S9_EEENS6_IJNS7_ILi1EEESI_SI_EEESC_SE_Li256ELb1ELb1ELb0ELb0EEENS1_19SingleTileSchedulerILb1ELb0ELb1ELi128EEEEEEEEEvNT_6ParamsE:
        .type           _ZN7cutlass13device_kernelIN5flash19enable_sm80_to_sm89INS1_16FlashAttnFwdSm80INS1_25CollectiveMainloopFwdSm80ILi8ELi1ELb0EN4cute5tupleIJNS5_1CILi128EEENS7_ILi32EEENS7_ILi256EEEEEELi256ENS_6half_tEfNS_4arch4Sm80ELb0ELb0ELb1ELb1ELb0ELb1ELb1ELb0EEENS1_21CollectiveEpilogueFwdINS6_IJS8_SA_S9_EEENS6_IJNS7_ILi1EEESI_SI_EEESC_SE_Li256ELb1ELb1ELb0ELb0EEENS1_19SingleTileSchedulerILb1ELb0ELb1ELi128EEEEEEEEEvNT_6ParamsE,@function
        .size           _ZN7cutlass13device_kernelIN5flash19enable_sm80_to_sm89INS1_16FlashAttnFwdSm80INS1_25CollectiveMainloopFwdSm80ILi8ELi1ELb0EN4cute5tupleIJNS5_1CILi128EEENS7_ILi32EEENS7_ILi256EEEEEELi256ENS_6half_tEfNS_4arch4Sm80ELb0ELb0ELb1ELb1ELb0ELb1ELb1ELb0EEENS1_21CollectiveEpilogueFwdINS6_IJS8_SA_S9_EEENS6_IJNS7_ILi1EEESI_SI_EEESC_SE_Li256ELb1ELb1ELb0ELb0EEENS1_19SingleTileSchedulerILb1ELb0ELb1ELi128EEEEEEEEEvNT_6ParamsE,(.L_x_20 - _ZN7cutlass13device_kernelIN5flash19enable_sm80_to_sm89INS1_16FlashAttnFwdSm80INS1_25CollectiveMainloopFwdSm80ILi8ELi1ELb0EN4cute5tupleIJNS5_1CILi128EEENS7_ILi32EEENS7_ILi256EEEEEELi256ENS_6half_tEfNS_4arch4Sm80ELb0ELb0ELb1ELb1ELb0ELb1ELb1ELb0EEENS1_21CollectiveEpilogueFwdINS6_IJS8_SA_S9_EEENS6_IJNS7_ILi1EEESI_SI_EEESC_SE_Li256ELb1ELb1ELb0ELb0EEENS1_19SingleTileSchedulerILb1ELb0ELb1ELi128EEEEEEEEEvNT_6ParamsE)
        .other          _ZN7cutlass13device_kernelIN5flash19enable_sm80_to_sm89INS1_16FlashAttnFwdSm80INS1_25CollectiveMainloopFwdSm80ILi8ELi1ELb0EN4cute5tupleIJNS5_1CILi128EEENS7_ILi32EEENS7_ILi256EEEEEELi256ENS_6half_tEfNS_4arch4Sm80ELb0ELb0ELb1ELb1ELb0ELb1ELb1ELb0EEENS1_21CollectiveEpilogueFwdINS6_IJS8_SA_S9_EEENS6_IJNS7_ILi1EEESI_SI_EEESC_SE_Li256ELb1ELb1ELb0ELb0EEENS1_19SingleTileSchedulerILb1ELb0ELb1ELi128EEEEEEEEEvNT_6ParamsE,@"STO_CUDA_ENTRY STV_DEFAULT"
_ZN7cutlass13device_kernelIN5flash19enable_sm80_to_sm89INS1_16FlashAttnFwdSm80INS1_25CollectiveMainloopFwdSm80ILi8ELi1ELb0EN4cute5tupleIJNS5_1CILi128EEENS7_ILi32EEENS7_ILi256EEEEEELi256ENS_6half_tEfNS_4arch4Sm80ELb0ELb0ELb1ELb1ELb0ELb1ELb1ELb0EEENS1_21CollectiveEpilogueFwdINS6_IJS8_SA_S9_EEENS6_IJNS7_ILi1EEESI_SI_EEESC_SE_Li256ELb1ELb1ELb0ELb0EEENS1_19SingleTileSchedulerILb1ELb0ELb1ELi128EEEEEEEEEvNT_6ParamsE:
[----:B------:R-:W-:Y:S01]  /*0000*/  LDC R1, c[0x0][0x28] ;  /* 0x00000a00ff017b82 */ /* 0x000fe20000000800 */
[----:B------:R-:W-:Y:S05]  /*0010*/  EXIT ;  /* 0x000000000000794d */ /* 0x000fea0003800000 */
.L_x_2:
        /* <DEDUP_REMOVED lines=14> */
.L_x_20:


//--------------------- .text._ZN7cutlass13device_kernelIN5flash19enable_sm80_to_sm89INS1_16FlashAttnFwdSm80INS1_25CollectiveMainloopFwdSm80ILi8ELi1ELb1EN4cute5tupleIJNS5_1CILi128EEENS7_ILi48EEENS7_ILi256EEEEEELi256ENS_6half_tEfNS_4arch4Sm80ELb0ELb1ELb1ELb0ELb0ELb0ELb1ELb0EEENS1_21CollectiveEpilogueFwdINS6_IJS8_SA_S9_EEENS6_IJNS7_ILi1EEESI_SI_EEESC_SE_Li256ELb0ELb1ELb0ELb0EEENS1_19SingleTileSchedulerILb0ELb0ELb1ELi128EEEEEEEEEvNT_6ParamsE --------------------------
	.section	.text._ZN7cutlass13device_kernelIN5flash19enable_sm80_to_sm89INS1_16FlashAttnFwdSm80INS1_25CollectiveMainloopFwdSm80ILi8ELi1ELb1EN4cute5tupleIJNS5_1CILi128EEENS7_ILi48EEENS7_ILi256EEEEEELi256ENS_6half_tEfNS_4arch4Sm80ELb0ELb1ELb1ELb0ELb0ELb0ELb1ELb0EEENS1_21CollectiveEpilogueFwdINS6_IJS8_SA_S9_EEENS6_IJNS7_ILi1EEESI_SI_EEESC_SE_Li256ELb0ELb1ELb0ELb0EEENS1_19SingleTileSchedulerILb0ELb0ELb1ELi128EEEEEEEEEvNT_6ParamsE,"ax",@progbits
	.align	128
.text._ZN7cutlass13device_kernelIN5flash19enable_sm80_to_sm89INS1_16FlashAttnFwdSm80INS1_25CollectiveMainloopFwdSm80ILi8ELi1ELb1EN4cute5tupleIJNS5_1CILi128EEENS7_ILi48EEENS7_ILi256EEEEEELi256ENS_6half_tEfNS_4arch4Sm80ELb0ELb1ELb1ELb0ELb0ELb0ELb1ELb0EEENS1_21CollectiveEpilogueFwdINS6_IJS8_SA_S9_EEENS6_IJNS7_ILi1EEESI_SI_EEESC_SE_Li256ELb0ELb1ELb0ELb0EEENS1_19SingleTileSchedulerILb0ELb0ELb1ELi128EEEEEEEEEvNT_6ParamsE:
        .type           _ZN7cutlass13device_kernelIN5flash19enable_sm80_to_sm89INS1_16FlashAttnFwdSm80INS1_25CollectiveMainloopFwdSm80ILi8ELi1ELb1EN4cute5tupleIJNS5_1CILi128EEENS7_ILi48EEENS7_ILi256EEEEEELi256ENS_6half_tEfNS_4arch4Sm80ELb0ELb1ELb1ELb0ELb0ELb0ELb1ELb0EEENS1_21CollectiveEpilogueFwdINS6_IJS8_SA_S9_EEENS6_IJNS7_ILi1EEESI_SI_EEESC_SE_Li256ELb0ELb1ELb0ELb0EEENS1_19SingleTileSchedulerILb0ELb0ELb1ELi128EEEEEEEEEvNT_6ParamsE,@function
        .size           _ZN7cutlass13device_kernelIN5flash19enable_sm80_to_sm89INS1_16FlashAttnFwdSm80INS1_25CollectiveMainloopFwdSm80ILi8ELi1ELb1EN4cute5tupleIJNS5_1CILi128EEENS7_ILi48EEENS7_ILi256EEEEEELi256ENS_6half_tEfNS_4arch4Sm80ELb0ELb1ELb1ELb0ELb0ELb0ELb1ELb0EEENS1_21CollectiveEpilogueFwdINS6_IJS8_SA_S9_EEENS6_IJNS7_ILi1EEESI_SI_EEESC_SE_Li256ELb0ELb1ELb0ELb0EEENS1_19SingleTileSchedulerILb0ELb0ELb1ELi128EEEEEEEEEvNT_6ParamsE,(.L_x_21 - _ZN7cutlass13device_kernelIN5flash19enable_sm80_to_sm89INS1_16FlashAttnFwdSm80INS1_25CollectiveMainloopFwdSm80ILi8ELi1ELb1EN4cute5tupleIJNS5_1CILi128EEENS7_ILi48EEENS7_ILi256EEEEEELi256ENS_6half_tEfNS_4arch4Sm80ELb0ELb1ELb1ELb0ELb0ELb0ELb1ELb0EEENS1_21CollectiveEpilogueFwdINS6_IJS8_SA_S9_EEENS6_IJNS7_ILi1EEESI_SI_EEESC_SE_Li256ELb0ELb1ELb0ELb0EEENS1_19SingleTileSchedulerILb0ELb0ELb1ELi128EEEEEEEEEvNT_6ParamsE)
        .other          _ZN7cutlass13device_kernelIN5flash19enable_sm80_to_sm89INS1_16FlashAttnFwdSm80INS1_25CollectiveMainloopFwdSm80ILi8ELi1ELb1EN4cute5tupleIJNS5_1CILi128EEENS7_ILi48EEENS7_ILi256EEEEEELi256ENS_6half_tEfNS_4arch4Sm80ELb0ELb1ELb1ELb0ELb0ELb0ELb1ELb0EEENS1_21CollectiveEpilogueFwdINS6_IJS8_SA_S9_EEENS6_IJNS7_ILi1EEESI_SI_EEESC_SE_Li256ELb0ELb1ELb0ELb0EEENS1_19SingleTileSchedulerILb0ELb0ELb1ELi128EEEEEEEEEvNT_6ParamsE,@"STO_CUDA_ENTRY STV_DEFAULT"
_ZN7cutlass13device_kernelIN5flash19enable_sm80_to_sm89INS1_16FlashAttnFwdSm80INS1_25CollectiveMainloopFwdSm80ILi8ELi1ELb1EN4cute5tupleIJNS5_1CILi128EEENS7_ILi48EEENS7_ILi256EEEEEELi256ENS_6half_tEfNS_4arch4Sm80ELb0ELb1ELb1ELb0ELb0ELb0ELb1ELb0EEENS1_21CollectiveEpilogueFwdINS6_IJS8_SA_S9_EEENS6_IJNS7_ILi1EEESI_SI_EEESC_SE_Li256ELb0ELb1ELb0ELb0EEENS1_19SingleTileSchedulerILb0ELb0ELb1ELi128EEEEEEEEEvNT_6ParamsE:
[----:B------:R-:W-:Y:S01]  /*0000*/  LDC R1, c[0x0][0x28] ;  /* 0x00000a00ff017b82 */ /* 0x000fe20000000800 */
[----:B------:R-:W-:Y:S05]  /*0010*/  EXIT ;  /* 0x000000000000794d */ /* 0x000fea0003800000 */
.L_x_3:
        /* <DEDUP_REMOVED lines=14> */
.L_x_21:


//--------------------- .text._ZN7cutlass13device_kernelIN5flash19enable_sm80_to_sm89INS1_16FlashAttnFwdSm80INS1_25CollectiveMainloopFwdSm80ILi8ELi1ELb1EN4cute5tupleIJNS5_1CILi128EEENS7_ILi48EEENS7_ILi256EEEEEELi256ENS_6half_tEfNS_4arch4Sm80ELb0ELb1ELb1ELb1ELb0ELb0ELb1ELb0EEENS1_21CollectiveEpilogueFwdINS6_IJS8_SA_S9_EEENS6_IJNS7_ILi1EEESI_SI_EEESC_SE_Li256ELb1ELb1ELb0ELb0EEENS1_19SingleTileSchedulerILb1ELb0ELb1ELi128EEEEEEEEEvNT_6ParamsE --------------------------
	.section	.text._ZN7cutlass13device_kernelIN5flash19enable_sm80_to_sm89INS1_16FlashAttnFwdSm80INS1_25CollectiveMainloopFwdSm80ILi8ELi1ELb1EN4cute5tupleIJNS5_1CILi128EEENS7_ILi48EEENS7_ILi256EEEEEELi256ENS_6half_tEfNS_4arch4Sm80ELb0ELb1ELb1ELb1ELb0ELb0ELb1ELb0EEENS1_21CollectiveEpilogueFwdINS6_IJS8_SA_S9_EEENS6_IJNS7_ILi1EEESI_SI_EEESC_SE_Li256ELb1ELb1ELb0ELb0EEENS1_19SingleTileSchedulerILb1ELb0ELb1ELi128EEEEEEEEEvNT_6ParamsE,"ax",@progbits
	.align	128
.text._ZN7cutlass13device_kernelIN5flash19enable_sm80_to_sm89INS1_16FlashAttnFwdSm80INS1_25CollectiveMainloopFwdSm80ILi8ELi1ELb1EN4cute5tupleIJNS5_1CILi128EEENS7_ILi48EEENS7_ILi256EEEEEELi256ENS_6half_tEfNS_4arch4Sm80ELb0ELb1ELb1ELb1ELb0ELb0ELb1ELb0EEENS1_21CollectiveEpilogueFwdINS6_IJS8_SA_S9_EEENS6_IJNS7_ILi1EEESI_SI_EEESC_SE_Li256ELb1ELb1ELb0ELb0EEENS1_19SingleTileSchedulerILb1ELb0ELb1ELi128EEEEEEEEEvNT_6ParamsE:
        .type           _ZN7cutlass13device_kernelIN5flash19enable_sm80_to_sm89INS1_16FlashAttnFwdSm80INS1_25CollectiveMainloopFwdSm80ILi8ELi1ELb1EN4cute5tupleIJNS5_1CILi128EEENS7_ILi48EEENS7_ILi256EEEEEELi256ENS_6half_tEfNS_4arch4Sm80ELb0ELb1ELb1ELb1ELb0ELb0ELb1ELb0EEENS1_21CollectiveEpilogueFwdINS6_IJS8_SA_S9_EEENS6_IJNS7_ILi1EEESI_SI_EEESC_SE_Li256ELb1ELb1ELb0ELb0EEENS1_19SingleTileSchedulerILb1ELb0ELb1ELi128EEEEEEEEEvNT_6ParamsE,@function
        .size           _ZN7cutlass13device_kernelIN5flash19enable_sm80_to_sm89INS1_16FlashAttnFwdSm80INS1_25CollectiveMainloopFwdSm80ILi8ELi1ELb1EN4cute5tupleIJNS5_1CILi128EEENS7_ILi48EEENS7_ILi256EEEEEELi256ENS_6half_tEfNS_4arch4Sm80ELb0ELb1ELb1ELb1ELb0ELb0ELb1ELb0EEENS1_21CollectiveEpilogueFwdINS6_IJS8_SA_S9_EEENS6_IJNS7_ILi1EEESI_SI_EEESC_SE_Li256ELb1ELb1ELb0ELb0EEENS1_19SingleTileSchedulerILb1ELb0ELb1ELi128EEEEEEEEEvNT_6ParamsE,(.L_x_22 - _ZN7cutlass13device_kernelIN5flash19enable_sm80_to_sm89INS1_16FlashAttnFwdSm80INS1_25CollectiveMainloopFwdSm80ILi8ELi1ELb1EN4cute5tupleIJNS5_1CILi128EEENS7_ILi48EEENS7_ILi256EEEEEELi256ENS_6half_tEfNS_4arch4Sm80ELb0ELb1ELb1ELb1ELb0ELb0ELb1ELb0EEENS1_21CollectiveEpilogueFwdINS6_IJS8_SA_S9_EEENS6_IJNS7_ILi1EEESI_SI_EEESC_SE_Li256ELb1ELb1ELb0ELb0EEENS1_19SingleTileSchedulerILb1ELb0ELb1ELi128EEEEEEEEEvNT_6ParamsE)
        .other          _ZN7cutlass13device_kernelIN5flash19enable_sm80_to_sm89INS1_16FlashAttnFwdSm80INS1_25CollectiveMainloopFwdSm80ILi8ELi1ELb1EN4cute5tupleIJNS5_1CILi128EEENS7_ILi48EEENS7_ILi256EEEEEELi256ENS_6half_tEfNS_4arch4Sm80ELb0ELb1ELb1ELb1ELb0ELb0ELb1ELb0EEENS1_21CollectiveEpilogueFwdINS6_IJS8_SA_S9_EEENS6_IJNS7_ILi1EEESI_SI_EEESC_SE_Li256ELb1ELb1ELb0ELb0EEENS1_19SingleTileSchedulerILb1ELb0ELb1ELi128EEEEEEEEEvNT_6ParamsE,@"STO_CUDA_ENTRY STV_DEFAULT"
_ZN7cutlass13device_kernelIN5flash19enable_sm80_to_sm89INS1_16FlashAttnFwdSm80INS1_25CollectiveMainloopFwdSm80ILi8ELi1ELb1EN4cute5tupleIJNS5_1CILi128EEENS7_ILi48EEENS7_ILi256EEEEEELi256ENS_6half_tEfNS_4arch4Sm80ELb0ELb1ELb1ELb1ELb0ELb0ELb1ELb0EEENS1_21CollectiveEpilogueFwdINS6_IJS8_SA_S9_EEENS6_IJNS7_ILi1EEESI_SI_EEESC_SE_Li256ELb1ELb1ELb0ELb0EEENS1_19SingleTileSchedulerILb1ELb0ELb1ELi128EEEEEEEEEvNT_6ParamsE:
[----:B------:R-:W-:Y:S01]  /*0000*/  LDC R1, c[0x0][0x28] ;  /* 0x00000a00ff017b82 */ /* 0x000fe20000000800 */
[----:B------:R-:W-:Y:S05]  /*0010*/  EXIT ;  /* 0x000000000000794d */ /* 0x000fea0003800000 */
.L_x_4:
        /* <DEDUP_REMOVED lines=14> */
.L_x_22:


//--------------------- .text._ZN7cutlass13device_kernelIN5flash19enable_sm80_to_sm89INS1_16FlashAttnFwdSm80INS1_25CollectiveMainloopFwdSm80ILi8ELi1ELb0EN4cute5tupleIJNS5_1CILi128EEENS7_ILi32EEENS7_ILi256EEEEEELi256ENS_6half_tEfNS_4arch4Sm80ELb0ELb1ELb1ELb1ELb0ELb1ELb1ELb0EEENS1_21CollectiveEpilogueFwdINS6_IJS8_SA_S9_EEENS6_IJNS7_ILi1EEESI_SI_EEESC_SE_Li256ELb1ELb1ELb0ELb0EEENS1_19SingleTileSchedulerILb1ELb0ELb1ELi128EEEEEEEEEvNT_6ParamsE --------------------------
	.section	.text._ZN7cutlass13device_kernelIN5flash19enable_sm80_to_sm89INS1_16FlashAttnFwdSm80INS1_25CollectiveMainloopFwdSm80ILi8ELi1ELb0EN4cute5tupleIJNS5_1CILi128EEENS7_ILi32EEENS7_ILi256EEEEEELi256ENS_6half_tEfNS_4arch4Sm80ELb0ELb1ELb1ELb1ELb0ELb1ELb1ELb0EEENS1_21CollectiveEpilogueFwdINS6_IJS8_SA_S9_EEENS6_IJNS7_ILi1EEESI_SI_EEESC_SE_Li256ELb1ELb1ELb0ELb0EEENS1_19SingleTileSchedulerILb1ELb0ELb1ELi128EEEEEEEEEvNT_6ParamsE,"ax",@progbits
	.align	128
.text._ZN7cutlass13device_kernelIN5flash19enable_sm80_to_sm89INS1_16FlashAttnFwdSm80INS1_25CollectiveMainloopFwdSm80ILi8ELi1ELb0EN4cute5tupleIJNS5_1CILi128EEENS7_ILi32EEENS7_ILi256EEEEEELi256ENS_6half_tEfNS_4arch4Sm80ELb0ELb1ELb1ELb1ELb0ELb1ELb1ELb0EEENS1_21CollectiveEpilogueFwdINS6_IJS8_SA_S9_EEENS6_IJNS7_ILi1EEESI_SI_EEESC_SE_Li256ELb1ELb1ELb0ELb0EEENS1_19SingleTileSchedulerILb1ELb0ELb1ELi128EEEEEEEEEvNT_6ParamsE:
        .type           _ZN7cutlass13device_kernelIN5flash19enable_sm80_to_sm89INS1_16FlashAttnFwdSm80INS1_25CollectiveMainloopFwdSm80ILi8ELi1ELb0EN4cute5tupleIJNS5_1CILi128EEENS7_ILi32EEENS7_ILi256EEEEEELi256ENS_6half_tEfNS_4arch4Sm80ELb0ELb1ELb1ELb1ELb0ELb1ELb1ELb0EEENS1_21CollectiveEpilogueFwdINS6_IJS8_SA_S9_EEENS6_IJNS7_ILi1EEESI_SI_EEESC_SE_Li256ELb1ELb1ELb0ELb0EEENS1_19SingleTileSchedulerILb1ELb0ELb1ELi128EEEEEEEEEvNT_6ParamsE,@function
        .size           _ZN7cutlass13device_kernelIN5flash19enable_sm80_to_sm89INS1_16FlashAttnFwdSm80INS1_25CollectiveMainloopFwdSm80ILi8ELi1ELb0EN4cute5tupleIJNS5_1CILi128EEENS7_ILi32EEENS7_ILi256EEEEEELi256ENS_6half_tEfNS_4arch4Sm80ELb0ELb1ELb1ELb1ELb0ELb1ELb1ELb0EEENS1_21CollectiveEpilogueFwdINS6_IJS8_SA_S9_EEENS6_IJNS7_ILi1EEESI_SI_EEESC_SE_Li256ELb1ELb1ELb0ELb0EEENS1_19SingleTileSchedulerILb1ELb0ELb1ELi128EEEEEEEEEvNT_6ParamsE,(.L_x_23 - _ZN7cutlass13device_kernelIN5flash19enable_sm80_to_sm89INS1_16FlashAttnFwdSm80INS1_25CollectiveMainloopFwdSm80ILi8ELi1ELb0EN4cute5tupleIJNS5_1CILi128EEENS7_ILi32EEENS7_ILi256EEEEEELi256ENS_6half_tEfNS_4arch4Sm80ELb0ELb1ELb1ELb1ELb0ELb1ELb1ELb0EEENS1_21CollectiveEpilogueFwdINS6_IJS8_SA_S9_EEENS6_IJNS7_ILi1EEESI_SI_EEESC_SE_Li256ELb1ELb1ELb0ELb0EEENS1_19SingleTileSchedulerILb1ELb0ELb1ELi128EEEEEEEEEvNT_6ParamsE)
        .other          _ZN7cutlass13device_kernelIN5flash19enable_sm80_to_sm89INS1_16FlashAttnFwdSm80INS1_25CollectiveMainloopFwdSm80ILi8ELi1ELb0EN4cute5tupleIJNS5_1CILi128EEENS7_ILi32EEENS7_ILi256EEEEEELi256ENS_6half_tEfNS_4arch4Sm80ELb0ELb1ELb1ELb1ELb0ELb1ELb1ELb0EEENS1_21CollectiveEpilogueFwdINS6_IJS8_SA_S9_EEENS6_IJNS7_ILi1EEESI_SI_EEESC_SE_Li256ELb1ELb1ELb0ELb0EEENS1_19SingleTileSchedulerILb1ELb0ELb1ELi128EEEEEEEEEvNT_6ParamsE,@"STO_CUDA_ENTRY STV_DEFAULT"
_ZN7cutlass13device_kernelIN5flash19enable_sm80_to_sm89INS1_16FlashAttnFwdSm80INS1_25CollectiveMainloopFwdSm80ILi8ELi1ELb0EN4cute5tupleIJNS5_1CILi128EEENS7_ILi32EEENS7_ILi256EEEEEELi256ENS_6half_tEfNS_4arch4Sm80ELb0ELb1ELb1ELb1ELb0ELb1ELb1ELb0EEENS1_21CollectiveEpilogueFwdINS6_IJS8_SA_S9_EEENS6_IJNS7_ILi1EEESI_SI_EEESC_SE_Li256ELb1ELb1ELb0ELb0EEENS1_19SingleTileSchedulerILb1ELb0ELb1ELi128EEEEEEEEEvNT_6ParamsE:
[----:B------:R-:W-:Y:S01]  /*0000*/  LDC R1, c[0x0][0x28] ;  /* 0x00000a00ff017b82 */ /* 0x000fe20000000800 */
[----:B------:R-:W-:Y:S05]  /*0010*/  EXIT ;  /* 0x000000000000794d */ /* 0x000fea0003800000 */
.L_x_5:
        /* <DEDUP_REMOVED lines=14> */
.L_x_23:


//--------------------- .text._ZN7cutlass13device_kernelIN5flash19enable_sm80_to_sm89INS1_16FlashAttnFwdSm80INS1_25CollectiveMainloopFwdSm80ILi8ELi1ELb1EN4cute5tupleIJNS5_1CILi128EEENS7_ILi64EEENS7_ILi256EEEEEELi256ENS_6half_tEfNS_4arch4Sm80ELb1ELb0ELb1ELb0ELb0ELb0ELb1ELb0EEENS1_21CollectiveEpilogueFwdINS6_IJS8_SA_S9_EEENS6_IJNS7_ILi1EEESI_SI_EEESC_SE_Li256ELb0ELb1ELb0ELb0EEENS1_30DynamicPersistentTileSchedulerILi256ELi256ELb0ELb1ELb0EEEEEEEEEvNT_6ParamsE --------------------------
	.section	.text._ZN7cutlass13device_kernelIN5flash19enable_sm80_to_sm89INS1_16FlashAttnFwdSm80INS1_25CollectiveMainloopFwdSm80ILi8ELi1ELb1EN4cute5tupleIJNS5_1CILi128EEENS7_ILi64EEENS7_ILi256EEEEEELi256ENS_6half_tEfNS_4arch4Sm80ELb1ELb0ELb1ELb0ELb0ELb0ELb1ELb0EEENS1_21CollectiveEpilogueFwdINS6_IJS8_SA_S9_EEENS6_IJNS7_ILi1EEESI_SI_EEESC_SE_Li256ELb0ELb1ELb0ELb0EEENS1_30DynamicPersistentTileSchedulerILi256ELi256ELb0ELb1ELb0EEEEEEEEEvNT_6ParamsE,"ax",@progbits
	.align	128
.text._ZN7cutlass13device_kernelIN5flash19enable_sm80_to_sm89INS1_16FlashAttnFwdSm80INS1_25CollectiveMainloopFwdSm80ILi8ELi1ELb1EN4cute5tupleIJNS5_1CILi128EEENS7_ILi64EEENS7_ILi256EEEEEELi256ENS_6half_tEfNS_4arch4Sm80ELb1ELb0ELb1ELb0ELb0ELb0ELb1ELb0EEENS1_21CollectiveEpilogueFwdINS6_IJS8_SA_S9_EEENS6_IJNS7_ILi1EEESI_SI_EEESC_SE_Li256ELb0ELb1ELb0ELb0EEENS1_30DynamicPersistentTileSchedulerILi256ELi256ELb0ELb1ELb0EEEEEEEEEvNT_6ParamsE:
        .type           _ZN7cutlass13device_kernelIN5flash19enable_sm80_to_sm89INS1_16FlashAttnFwdSm80INS1_25CollectiveMainloopFwdSm80ILi8ELi1ELb1EN4cute5tupleIJNS5_1CILi128EEENS7_ILi64EEENS7_ILi256EEEEEELi256ENS_6half_tEfNS_4arch4Sm80ELb1ELb0ELb1ELb0ELb0ELb0ELb1ELb0EEENS1_21CollectiveEpilogueFwdINS6_IJS8_SA_S9_EEENS6_IJNS7_ILi1EEESI_SI_EEESC_SE_Li256ELb0ELb1ELb0ELb0EEENS1_30DynamicPersistentTileSchedulerILi256ELi256ELb0ELb1ELb0EEEEEEEEEvNT_6ParamsE,@function
        .size           _ZN7cutlass13device_kernelIN5flash19enable_sm80_to_sm89INS1_16FlashAttnFwdSm80INS1_25CollectiveMainloopFwdSm80ILi8ELi1ELb1EN4cute5tupleIJNS5_1CILi128EEENS7_ILi64EEENS7_ILi256EEEEEELi256ENS_6half_tEfNS_4arch4Sm80ELb1ELb0ELb1ELb0ELb0ELb0ELb1ELb0EEENS1_21CollectiveEpilogueFwdINS6_IJS8_SA_S9_EEENS6_IJNS7_ILi1EEESI_SI_EEESC_SE_Li256ELb0ELb1ELb0ELb0EEENS1_30DynamicPersistentTileSchedulerILi256ELi256ELb0ELb1ELb0EEEEEEEEEvNT_6ParamsE,(.L_x_24 - _ZN7cutlass13device_kernelIN5flash19enable_sm80_to_sm89INS1_16FlashAttnFwdSm80INS1_25CollectiveMainloopFwdSm80ILi8ELi1ELb1EN4cute5tupleIJNS5_1CILi128EEENS7_ILi64EEENS7_ILi256EEEEEELi256ENS_6half_tEfNS_4arch4Sm80ELb1ELb0ELb1ELb0ELb0ELb0ELb1ELb0EEENS1_21CollectiveEpilogueFwdINS6_IJS8_SA_S9_EEENS6_IJNS7_ILi1EEESI_SI_EEESC_SE_Li256ELb0ELb1ELb0ELb0EEENS1_30DynamicPersistentTileSchedulerILi256ELi256ELb0ELb1ELb0EEEEEEEEEvNT_6ParamsE)
        .other          _ZN7cutlass13device_kernelIN5flash19enable_sm80_to_sm89INS1_16FlashAttnFwdSm80INS1_25CollectiveMainloopFwdSm80ILi8ELi1ELb1EN4cute5tupleIJNS5_1CILi128EEENS7_ILi64EEENS7_ILi256EEEEEELi256ENS_6half_tEfNS_4arch4Sm80ELb1ELb0ELb1ELb0ELb0ELb0ELb1ELb0EEENS1_21CollectiveEpilogueFwdINS6_IJS8_SA_S9_EEENS6_IJNS7_ILi1EEESI_SI_EEESC_SE_Li256ELb0ELb1ELb0ELb0EEENS1_30DynamicPersistentTileSchedulerILi256ELi256ELb0ELb1ELb0EEEEEEEEEvNT_6ParamsE,@"STO_CUDA_ENTRY STV_DEFAULT"
_ZN7cutlass13device_kernelIN5flash19enable_sm80_to_sm89INS1_16FlashAttnFwdSm80INS1_25CollectiveMainloopFwdSm80ILi8ELi1ELb1EN4cute5tupleIJNS5_1CILi128EEENS7_ILi64EEENS7_ILi256EEEEEELi256ENS_6half_tEfNS_4arch4Sm80ELb1ELb0ELb1ELb0ELb0ELb0ELb1ELb0EEENS1_21CollectiveEpilogueFwdINS6_IJS8_SA_S9_EEENS6_IJNS7_ILi1EEESI_SI_EEESC_SE_Li256ELb0ELb1ELb0ELb0EEENS1_30DynamicPersistentTileSchedulerILi256ELi256ELb0ELb1ELb0EEEEEEEEEvNT_6ParamsE:
[----:B------:R-:W-:Y:S01]  /*0000*/  LDC R1, c[0x0][0x28] ;  /* 0x00000a00ff017b82 */ /* 0x000fe20000000800 */
[----:B------:R-:W-:Y:S05]  /*0010*/  EXIT ;  /* 0x000000000000794d */ /* 0x000fea0003800000 */
.L_x_6:
        /* <DEDUP_REMOVED lines=14> */
.L_x_24:


//--------------------- .text._ZN7cutlass13device_kernelIN5flash19enable_sm80_to_sm89INS1_16FlashAttnFwdSm80INS1_25CollectiveMainloopFwdSm80ILi8ELi1ELb1EN4cute5tupleIJNS5_1CILi128EEENS7_ILi64EEENS7_ILi256EEEEEELi256ENS_6half_tEfNS_4arch4Sm80ELb1ELb0ELb1ELb1ELb0ELb0ELb1ELb0EEENS1_21CollectiveEpilogueFwdINS6_IJS8_SA_S9_EEENS6_IJNS7_ILi1EEESI_SI_EEESC_SE_Li256ELb1ELb1ELb0ELb0EEENS1_19SingleTileSchedulerILb1ELb0ELb1ELi128EEEEEEEEEvNT_6ParamsE --------------------------
	.section	.text._ZN7cutlass13device_kernelIN5flash19enable_sm80_to_sm89INS1_16FlashAttnFwdSm80INS1_25CollectiveMainloopFwdSm80ILi8ELi1ELb1EN4cute5tupleIJNS5_1CILi128EEENS7_ILi64EEENS7_ILi256EEEEEELi256ENS_6half_tEfNS_4arch4Sm80ELb1ELb0ELb1ELb1ELb0ELb0ELb1ELb0EEENS1_21CollectiveEpilogueFwdINS6_IJS8_SA_S9_EEENS6_IJNS7_ILi1EEESI_SI_EEESC_SE_Li256ELb1ELb1ELb0ELb0EEENS1_19SingleTileSchedulerILb1ELb0ELb1ELi128EEEEEEEEEvNT_6ParamsE,"ax",@progbits
	.align	128
.text._ZN7cutlass13device_kernelIN5flash19enable_sm80_to_sm89INS1_16FlashAttnFwdSm80INS1_25CollectiveMainloopFwdSm80ILi8ELi1ELb1EN4cute5tupleIJNS5_1CILi128EEENS7_ILi64EEENS7_ILi256EEEEEELi256ENS_6half_tEfNS_4arch4Sm80ELb1ELb0ELb1ELb1ELb0ELb0ELb1ELb0EEENS1_21CollectiveEpilogueFwdINS6_IJS8_SA_S9_EEENS6_IJNS7_ILi1EEESI_SI_EEESC_SE_Li256ELb1ELb1ELb0ELb0EEENS1_19SingleTileSchedulerILb1ELb0ELb1ELi128EEEEEEEEEvNT_6ParamsE:
        .type           _ZN7cutlass13device_kernelIN5flash19enable_sm80_to_sm89INS1_16FlashAttnFwdSm80INS1_25CollectiveMainloopFwdSm80ILi8ELi1ELb1EN4cute5tupleIJNS5_1CILi128EEENS7_ILi64EEENS7_ILi256EEEEEELi256ENS_6half_tEfNS_4arch4Sm80ELb1ELb0ELb1ELb1ELb0ELb0ELb1ELb0EEENS1_21CollectiveEpilogueFwdINS6_IJS8_SA_S9_EEENS6_IJNS7_ILi1EEESI_SI_EEESC_SE_Li256ELb1ELb1ELb0ELb0EEENS1_19SingleTileSchedulerILb1ELb0ELb1ELi128EEEEEEEEEvNT_6ParamsE,@function
        .size           _ZN7cutlass13device_kernelIN5flash19enable_sm80_to_sm89INS1_16FlashAttnFwdSm80INS1_25CollectiveMainloopFwdSm80ILi8ELi1ELb1EN4cute5tupleIJNS5_1CILi128EEENS7_ILi64EEENS7_ILi256EEEEEELi256ENS_6half_tEfNS_4arch4Sm80ELb1ELb0ELb1ELb1ELb0ELb0ELb1ELb0EEENS1_21CollectiveEpilogueFwdINS6_IJS8_SA_S9_EEENS6_IJNS7_ILi1EEESI_SI_EEESC_SE_Li256ELb1ELb1ELb0ELb0EEENS1_19SingleTileSchedulerILb1ELb0ELb1ELi128EEEEEEEEEvNT_6ParamsE,(.L_x_25 - _ZN7cutlass13device_kernelIN5flash19enable_sm80_to_sm89INS1_16FlashAttnFwdSm80INS1_25CollectiveMainloopFwdSm80ILi8ELi1ELb1EN4cute5tupleIJNS5_1CILi128EEENS7_ILi64EEENS7_ILi256EEEEEELi256ENS_6half_tEfNS_4arch4Sm80ELb1ELb0ELb1ELb1ELb0ELb0ELb1ELb0EEENS1_21CollectiveEpilogueFwdINS6_IJS8_SA_S9_EEENS6_IJNS7_ILi1EEESI_SI_EEESC_SE_Li256ELb1ELb1ELb0ELb0EEENS1_19SingleTileSchedulerILb1ELb0ELb1ELi128EEEEEEEEEvNT_6ParamsE)
        .other          _ZN7cutlass13device_kernelIN5flash19enable_sm80_to_sm89INS1_16FlashAttnFwdSm80INS1_25CollectiveMainloopFwdSm80ILi8ELi1ELb1EN4cute5tupleIJNS5_1CILi128EEENS7_ILi64EEENS7_ILi256EEEEEELi256ENS_6half_tEfNS_4arch4Sm80ELb1ELb0ELb1ELb1ELb0ELb0ELb1ELb0EEENS1_21CollectiveEpilogueFwdINS6_IJS8_SA_S9_EEENS6_IJNS7_ILi1EEESI_SI_EEESC_SE_Li256ELb1ELb1ELb0ELb0EEENS1_19SingleTileSchedulerILb1ELb0ELb1ELi128EEEEEEEEEvNT_6ParamsE,@"STO_CUDA_ENTRY STV_DEFAULT"
_ZN7cutlass13device_kernelIN5flash19enable_sm80_to_sm89INS1_16FlashAttnFwdSm80INS1_25CollectiveMainloopFwdSm80ILi8ELi1ELb1EN4cute5tupleIJNS5_1CILi128EEENS7_ILi64EEENS7_ILi256EEEEEELi256ENS_6half_tEfNS_4arch4Sm80ELb1ELb0ELb1ELb1ELb0ELb0ELb1ELb0EEENS1_21CollectiveEpilogueFwdINS6_IJS8_SA_S9_EEENS6_IJNS7_ILi1EEESI_SI_EEESC_SE_Li256ELb1ELb1ELb0ELb0EEENS1_19SingleTileSchedulerILb1ELb0ELb1ELi128EEEEEEEEEvNT_6ParamsE:
[----:B------:R-:W-:Y:S01]  /*0000*/  LDC R1, c[0x0][0x28] ;  /* 0x00000a00ff017b82 */ /* 0x000fe20000000800 */
[----:B------:R-:W-:Y:S05]  /*0010*/  EXIT ;  /* 0x000000000000794d */ /* 0x000fea0003800000 */
.L_x_7:
        /* <DEDUP_REMOVED lines=14> */
.L_x_25:


//--------------------- .text._ZN7cutlass13device_kernelIN5flash19enable_sm80_to_sm89INS1_16FlashAttnFwdSm80INS1_25CollectiveMainloopFwdSm80ILi8ELi1ELb0EN4cute5tupleIJNS5_1CILi128EEENS7_ILi32EEENS7_ILi256EEEEEELi256ENS_6half_tEfNS_4arch4Sm80ELb1ELb0ELb1ELb1ELb0ELb1ELb1ELb0EEENS1_21CollectiveEpilogueFwdINS6_IJS8_SA_S9_EEENS6_IJNS7_ILi1EEESI_SI_EEESC_SE_Li256ELb1ELb1ELb0ELb0EEENS1_19SingleTileSchedulerILb1ELb0ELb1ELi128EEEEEEEEEvNT_6ParamsE --------------------------
	.section	.text._ZN7cutlass13device_kernelIN5flash19enable_sm80_to_sm89INS1_16FlashAttnFwdSm80INS1_25CollectiveMainloopFwdSm80ILi8ELi1ELb0EN4cute5tupleIJNS5_1CILi128EEENS7_ILi32EEENS7_ILi256EEEEEELi256ENS_6half_tEfNS_4arch4Sm80ELb1ELb0ELb1ELb1ELb0ELb1ELb1ELb0EEENS1_21CollectiveEpilogueFwdINS6_IJS8_SA_S9_EEENS6_IJNS7_ILi1EEESI_SI_EEESC_SE_Li256ELb1ELb1ELb0ELb0EEENS1_19SingleTileSchedulerILb1ELb0ELb1ELi128EEEEEEEEEvNT_6ParamsE,"ax",@progbits
	.align	128
.text._ZN7cutlass13device_kernelIN5flash19enable_sm80_to_sm89INS1_16FlashAttnFwdSm80INS1_25CollectiveMainloopFwdSm80ILi8ELi1ELb0EN4cute5tupleIJNS5_1CILi128EEENS7_ILi32EEENS7_ILi256EEEEEELi256ENS_6half_tEfNS_4arch4Sm80ELb1ELb0ELb1ELb1ELb0ELb1ELb1ELb0EEENS1_21CollectiveEpilogueFwdINS6_IJS8_SA_S9_EEENS6_IJNS7_ILi1EEESI_SI_EEESC_SE_Li256ELb1ELb1ELb0ELb0EEENS1_19SingleTileSchedulerILb1ELb0ELb1ELi128EEEEEEEEEvNT_6ParamsE:
        .type           _ZN7cutlass13device_kernelIN5flash19enable_sm80_to_sm89INS1_16FlashAttnFwdSm80INS1_25CollectiveMainloopFwdSm80ILi8ELi1ELb0EN4cute5tupleIJNS5_1CILi128EEENS7_ILi32EEENS7_ILi256EEEEEELi256ENS_6half_tEfNS_4arch4Sm80ELb1ELb0ELb1ELb1ELb0ELb1ELb1ELb0EEENS1_21CollectiveEpilogueFwdINS6_IJS8_SA_S9_EEENS6_IJNS7_ILi1EEESI_SI_EEESC_SE_Li256ELb1ELb1ELb0ELb0EEENS1_19SingleTileSchedulerILb1ELb0ELb1ELi128EEEEEEEEEvNT_6ParamsE,@function
        .size           _ZN7cutlass13device_kernelIN5flash19enable_sm80_to_sm89INS1_16FlashAttnFwdSm80INS1_25CollectiveMainloopFwdSm80ILi8ELi1ELb0EN4cute5tupleIJNS5_1CILi128EEENS7_ILi32EEENS7_ILi256EEEEEELi256ENS_6half_tEfNS_4arch4Sm80ELb1ELb0ELb1ELb1ELb0ELb1ELb1ELb0EEENS1_21CollectiveEpilogueFwdINS6_IJS8_SA_S9_EEENS6_IJNS7_ILi1EEESI_SI_EEESC_SE_Li256ELb1ELb1ELb0ELb0EEENS1_19SingleTileSchedulerILb1ELb0ELb1ELi128EEEEEEEEEvNT_6ParamsE,(.L_x_26 - _ZN7cutlass13device_kernelIN5flash19enable_sm80_to_sm89INS1_16FlashAttnFwdSm80INS1_25CollectiveMainloopFwdSm80ILi8ELi1ELb0EN4cute5tupleIJNS5_1CILi128EEENS7_ILi32EEENS7_ILi256EEEEEELi256ENS_6half_tEfNS_4arch4Sm80ELb1ELb0ELb1ELb1ELb0ELb1ELb1ELb0EEENS1_21CollectiveEpilogueFwdINS6_IJS8_SA_S9_EEENS6_IJNS7_ILi1EEESI_SI_EEESC_SE_Li256ELb1ELb1ELb0ELb0EEENS1_19SingleTileSchedulerILb1ELb0ELb1ELi128EEEEEEEEEvNT_6ParamsE)
        .other          _ZN7cutlass13device_kernelIN5flash19enable_sm80_to_sm89INS1_16FlashAttnFwdSm80INS1_25CollectiveMainloopFwdSm80ILi8ELi1ELb0EN4cute5tupleIJNS5_1CILi128EEENS7_ILi32EEENS7_ILi256EEEEEELi256ENS_6half_tEfNS_4arch4Sm80ELb1ELb0ELb1ELb1ELb0ELb1ELb1ELb0EEENS1_21CollectiveEpilogueFwdINS6_IJS8_SA_S9_EEENS6_IJNS7_ILi1EEESI_SI_EEESC_SE_Li256ELb1ELb1ELb0ELb0EEENS1_19SingleTileSchedulerILb1ELb0ELb1ELi128EEEEEEEEEvNT_6ParamsE,@"STO_CUDA_ENTRY STV_DEFAULT"
_ZN7cutlass13device_kernelIN5flash19enable_sm80_to_sm89INS1_16FlashAttnFwdSm80INS1_25CollectiveMainloopFwdSm80ILi8ELi1ELb0EN4cute5tupleIJNS5_1CILi128EEENS7_ILi32EEENS7_ILi256EEEEEELi256ENS_6half_tEfNS_4arch4Sm80ELb1ELb0ELb1ELb1ELb0ELb1ELb1ELb0EEENS1_21CollectiveEpilogueFwdINS6_IJS8_SA_S9_EEENS6_IJNS7_ILi1EEESI_SI_EEESC_SE_Li256ELb1ELb1ELb0ELb0EEENS1_19SingleTileSchedulerILb1ELb0ELb1ELi128EEEEEEEEEvNT_6ParamsE:
[----:B------:R-:W-:Y:S01]  /*0000*/  LDC R1, c[0x0][0x28] ;  /* 0x00000a00ff017b82 */ /* 0x000fe20000000800 */
[----:B------:R-:W-:Y:S05]  /*0010*/  EXIT ;  /* 0x000000000000794d */ /* 0x000fea0003800000 */
.L_x_8:
        /* <DEDUP_REMOVED lines=14> */
.L_x_26:


//--------------------- .text._ZN7cutlass13device_kernelIN5flash19enable_sm80_to_sm89INS1_16FlashAttnFwdSm80INS1_25CollectiveMainloopFwdSm80ILi8ELi1ELb0EN4cute5tupleIJNS5_1CILi128EEENS7_ILi96EEENS7_ILi256EEEEEELi256ENS_6half_tEfNS_4arch4Sm80ELb0ELb0ELb1ELb0ELb0ELb0ELb1ELb0EEENS1_21CollectiveEpilogueFwdINS6_IJS8_SA_S9_EEENS6_IJNS7_ILi1EEESI_SI_EEESC_SE_Li256ELb0ELb1ELb0ELb0EEENS1_19SingleTileSchedulerILb0ELb0ELb1ELi128EEEEEEEEEvNT_6ParamsE --------------------------
	.section	.text._ZN7cutlass13device_kernelIN5flash19enable_sm80_to_sm89INS1_16FlashAttnFwdSm80INS1_25CollectiveMainloopFwdSm80ILi8ELi1ELb0EN4cute5tupleIJNS5_1CILi128EEENS7_ILi96EEENS7_ILi256EEEEEELi256ENS_6half_tEfNS_4arch4Sm80ELb0ELb0ELb1ELb0ELb0ELb0ELb1ELb0EEENS1_21CollectiveEpilogueFwdINS6_IJS8_SA_S9_EEENS6_IJNS7_ILi1EEESI_SI_EEESC_SE_Li256ELb0ELb1ELb0ELb0EEENS1_19SingleTileSchedulerILb0ELb0ELb1ELi128EEEEEEEEEvNT_6ParamsE,"ax",@progbits
	.align	128
.text._ZN7cutlass13device_kernelIN5flash19enable_sm80_to_sm89INS1_16FlashAttnFwdSm80INS1_25CollectiveMainloopFwdSm80ILi8ELi1ELb0EN4cute5tupleIJNS5_1CILi128EEENS7_ILi96EEENS7_ILi256EEEEEELi256ENS_6half_tEfNS_4arch4Sm80ELb0ELb0ELb1ELb0ELb0ELb0ELb1ELb0EEENS1_21CollectiveEpilogueFwdINS6_IJS8_SA_S9_EEENS6_IJNS7_ILi1EEESI_SI_EEESC_SE_Li256ELb0ELb1ELb0ELb0EEENS1_19SingleTileSchedulerILb0ELb0ELb1ELi128EEEEEEEEEvNT_6ParamsE:
        .type           _ZN7cutlass13device_kernelIN5flash19enable_sm80_to_sm89INS1_16FlashAttnFwdSm80INS1_25CollectiveMainloopFwdSm80ILi8ELi1ELb0EN4cute5tupleIJNS5_1CILi128EEENS7_ILi96EEENS7_ILi256EEEEEELi256ENS_6half_tEfNS_4arch4Sm80ELb0ELb0ELb1ELb0ELb0ELb0ELb1ELb0EEENS1_21CollectiveEpilogueFwdINS6_IJS8_SA_S9_EEENS6_IJNS7_ILi1EEESI_SI_EEESC_SE_Li256ELb0ELb1ELb0ELb0EEENS1_19SingleTileSchedulerILb0ELb0ELb1ELi128EEEEEEEEEvNT_6ParamsE,@function
        .size           _ZN7cutlass13device_kernelIN5flash19enable_sm80_to_sm89INS1_16FlashAttnFwdSm80INS1_25CollectiveMainloopFwdSm80ILi8ELi1ELb0EN4cute5tupleIJNS5_1CILi128EEENS7_ILi96EEENS7_ILi256EEEEEELi256ENS_6half_tEfNS_4arch4Sm80ELb0ELb0ELb1ELb0ELb0ELb0ELb1ELb0EEENS1_21CollectiveEpilogueFwdINS6_IJS8_SA_S9_EEENS6_IJNS7_ILi1EEESI_SI_EEESC_SE_Li256ELb0ELb1ELb0ELb0EEENS1_19SingleTileSchedulerILb0ELb0ELb1ELi128EEEEEEEEEvNT_6ParamsE,(.L_x_27 - _ZN7cutlass13device_kernelIN5flash19enable_sm80_to_sm89INS1_16FlashAttnFwdSm80INS1_25CollectiveMainloopFwdSm80ILi8ELi1ELb0EN4cute5tupleIJNS5_1CILi128EEENS7_ILi96EEENS7_ILi256EEEEEELi256ENS_6half_tEfNS_4arch4Sm80ELb0ELb0ELb1ELb0ELb0ELb0ELb1ELb0EEENS1_21CollectiveEpilogueFwdINS6_IJS8_SA_S9_EEENS6_IJNS7_ILi1EEESI_SI_EEESC_SE_Li256ELb0ELb1ELb0ELb0EEENS1_19SingleTileSchedulerILb0ELb0ELb1ELi128EEEEEEEEEvNT_6ParamsE)
        .other          _ZN7cutlass13device_kernelIN5flash19enable_sm80_to_sm89INS1_16FlashAttnFwdSm80INS1_25CollectiveMainloopFwdSm80ILi8ELi1ELb0EN4cute5tupleIJNS5_1CILi128EEENS7_ILi96EEENS7_ILi256EEEEEELi256ENS_6half_tEfNS_4arch4Sm80ELb0ELb0ELb1ELb0ELb0ELb0ELb1ELb0EEENS1_21CollectiveEpilogueFwdINS6_IJS8_SA_S9_EEENS6_IJNS7_ILi1EEESI_SI_EEESC_SE_Li256ELb0ELb1ELb0ELb0EEENS1_19SingleTileSchedulerILb0ELb0ELb1ELi128EEEEEEEEEvNT_6ParamsE,@"STO_CUDA_ENTRY STV_DEFAULT"
_ZN7cutlass13device_kernelIN5flash19enable_sm80_to_sm89INS1_16FlashAttnFwdSm80INS1_25CollectiveMainloopFwdSm80ILi8ELi1ELb0EN4cute5tupleIJNS5_1CILi128EEENS7_ILi96EEENS7_ILi256EEEEEELi256ENS_6half_tEfNS_4arch4Sm80ELb0ELb0ELb1ELb0ELb0ELb0ELb1ELb0EEENS1_21CollectiveEpilogueFwdINS6_IJS8_SA_S9_EEENS6_IJNS7_ILi1EEESI_SI_EEESC_SE_Li256ELb0ELb1ELb0ELb0EEENS1_19SingleTileSchedulerILb0ELb0ELb1ELi128EEEEEEEEEvNT_6ParamsE:
[----:B------:R-:W-:Y:S01]  /*0000*/  LDC R1, c[0x0][0x28] ;  /* 0x00000a00ff017b82 */ /* 0x000fe20000000800 */
[----:B------:R-:W-:Y:S05]  /*0010*/  EXIT ;  /* 0x000000000000794d */ /* 0x000fea0003800000 */
.L_x_9:
        /* <DEDUP_REMOVED lines=14> */
.L_x_27:


//--------------------- .text._ZN7cutlass13device_kernelIN5flash19enable_sm80_to_sm89INS1_16FlashAttnFwdSm80INS1_25CollectiveMainloopFwdSm80ILi8ELi1ELb0EN4cute5tupleIJNS5_1CILi128EEENS7_ILi96EEENS7_ILi256EEEEEELi256ENS_6half_tEfNS_4arch4Sm80ELb0ELb0ELb1ELb1ELb0ELb0ELb1ELb0EEENS1_21CollectiveEpilogueFwdINS6_IJS8_SA_S9_EEENS6_IJNS7_ILi1EEESI_SI_EEESC_SE_Li256ELb1ELb1ELb0ELb0EEENS1_19SingleTileSchedulerILb1ELb0ELb1ELi128EEEEEEEEEvNT_6ParamsE --------------------------
	.section	.text._ZN7cutlass13device_kernelIN5flash19enable_sm80_to_sm89INS1_16FlashAttnFwdSm80INS1_25CollectiveMainloopFwdSm80ILi8ELi1ELb0EN4cute5tupleIJNS5_1CILi128EEENS7_ILi96EEENS7_ILi256EEEEEELi256ENS_6half_tEfNS_4arch4Sm80ELb0ELb0ELb1ELb1ELb0ELb0ELb1ELb0EEENS1_21CollectiveEpilogueFwdINS6_IJS8_SA_S9_EEENS6_IJNS7_ILi1EEESI_SI_EEESC_SE_Li256ELb1ELb1ELb0ELb0EEENS1_19SingleTileSchedulerILb1ELb0ELb1ELi128EEEEEEEEEvNT_6ParamsE,"ax",@progbits
	.align	128
.text._ZN7cutlass13device_kernelIN5flash19enable_sm80_to_sm89INS1_16FlashAttnFwdSm80INS1_25CollectiveMainloopFwdSm80ILi8ELi1ELb0EN4cute5tupleIJNS5_1CILi128EEENS7_ILi96EEENS7_ILi256EEEEEELi256ENS_6half_tEfNS_4arch4Sm80ELb0ELb0ELb1ELb1ELb0ELb0ELb1ELb0EEENS1_21CollectiveEpilogueFwdINS6_IJS8_SA_S9_EEENS6_IJNS7_ILi1EEESI_SI_EEESC_SE_Li256ELb1ELb1ELb0ELb0EEENS1_19SingleTileSchedulerILb1ELb0ELb1ELi128EEEEEEEEEvNT_6ParamsE:
        .type           _ZN7cutlass13device_kernelIN5flash19enable_sm80_to_sm89INS1_16FlashAttnFwdSm80INS1_25CollectiveMainloopFwdSm80ILi8ELi1ELb0EN4cute5tupleIJNS5_1CILi128EEENS7_ILi96EEENS7_ILi256EEEEEELi256ENS_6half_tEfNS_4arch4Sm80ELb0ELb0ELb1ELb1ELb0ELb0ELb1ELb0EEENS1_21CollectiveEpilogueFwdINS6_IJS8_SA_S9_EEENS6_IJNS7_ILi1EEESI_SI_EEESC_SE_Li256ELb1ELb1ELb0ELb0EEENS1_19SingleTileSchedulerILb1ELb0ELb1ELi128EEEEEEEEEvNT_6ParamsE,@function
        .size           _ZN7cutlass13device_kernelIN5flash19enable_sm80_to_sm89INS1_16FlashAttnFwdSm80INS1_25CollectiveMainloopFwdSm80ILi8ELi1ELb0EN4cute5tupleIJNS5_1CILi128EEENS7_ILi96EEENS7_ILi256EEEEEELi256ENS_6half_tEfNS_4arch4Sm80ELb0ELb0ELb1ELb1ELb0ELb0ELb1ELb0EEENS1_21CollectiveEpilogueFwdINS6_IJS8_SA_S9_EEENS6_IJNS7_ILi1EEESI_SI_EEESC_SE_Li256ELb1ELb1ELb0ELb0EEENS1_19SingleTileSchedulerILb1ELb0ELb1ELi128EEEEEEEEEvNT_6ParamsE,(.L_x_28 - _ZN7cutlass13device_kernelIN5flash19enable_sm80_to_sm89INS1_16FlashAttnFwdSm80INS1_25CollectiveMainloopFwdSm80ILi8ELi1ELb0EN4cute5tupleIJNS5_1CILi128EEENS7_ILi96EEENS7_ILi256EEEEEELi256ENS_6half_tEfNS_4arch4Sm80ELb0ELb0ELb1ELb1ELb0ELb0ELb1ELb0EEENS1_21CollectiveEpilogueFwdINS6_IJS8_SA_S9_EEENS6_IJNS7_ILi1EEESI_SI_EEESC_SE_Li256ELb1ELb1ELb0ELb0EEENS1_19SingleTileSchedulerILb1ELb0ELb1ELi128EEEEEEEEEvNT_6ParamsE)
        .other          _ZN7cutlass13device_kernelIN5flash19enable_sm80_to_sm89INS1_16FlashAttnFwdSm80INS1_25CollectiveMainloopFwdSm80ILi8ELi1ELb0EN4cute5tupleIJNS5_1CILi128EEENS7_ILi96EEENS7_ILi256EEEEEELi256ENS_6half_tEfNS_4arch4Sm80ELb0ELb0ELb1ELb1ELb0ELb0ELb1ELb0EEENS1_21CollectiveEpilogueFwdINS6_IJS8_SA_S9_EEENS6_IJNS7_ILi1EEESI_SI_EEESC_SE_Li256ELb1ELb1ELb0ELb0EEENS1_19SingleTileSchedulerILb1ELb0ELb1ELi128EEEEEEEEEvNT_6ParamsE,@"STO_CUDA_ENTRY STV_DEFAULT"
_ZN7cutlass13device_kernelIN5flash19enable_sm80_to_sm89INS1_16FlashAttnFwdSm80INS1_25CollectiveMainloopFwdSm80ILi8ELi1ELb0EN4cute5tupleIJNS5_1CILi128EEENS7_ILi96EEENS7_ILi256EEEEEELi256ENS_6half_tEfNS_4arch4Sm80ELb0ELb0ELb1ELb1ELb0ELb0ELb1ELb0EEENS1_21CollectiveEpilogueFwdINS6_IJS8_SA_S9_EEENS6_IJNS7_ILi1EEESI_SI_EEESC_SE_Li256ELb1ELb1ELb0ELb0EEENS1_19SingleTileSchedulerILb1ELb0ELb1ELi128EEEEEEEEEvNT_6ParamsE:
[----:B------:R-:W-:Y:S01]  /*0000*/  LDC R1, c[0x0][0x28] ;  /* 0x00000a00ff017b82 */ /* 0x000fe20000000800 */
[----:B------:R-:W-:Y:S05]  /*0010*/  EXIT ;  /* 0x000000000000794d */ /* 0x000fea0003800000 */
.L_x_10:
        /* <DEDUP_REMOVED lines=14> */
.L_x_28:


//--------------------- .text._ZN7cutlass13device_kernelIN5flash19enable_sm80_to_sm89INS1_16FlashAttnFwdSm80INS1_25CollectiveMainloopFwdSm80ILi8ELi1ELb0EN4cute5tupleIJNS5_1CILi128EEENS7_ILi48EEENS7_ILi256EEEEEELi256ENS_6half_tEfNS_4arch4Sm80ELb0ELb0ELb1ELb1ELb0ELb1ELb1ELb0EEENS1_21CollectiveEpilogueFwdINS6_IJS8_SA_S9_EEENS6_IJNS7_ILi1EEESI_SI_EEESC_SE_Li256ELb1ELb1ELb0ELb0EEENS1_19SingleTileSchedulerILb1ELb0ELb1ELi128EEEEEEEEEvNT_6ParamsE --------------------------
	.section	.text._ZN7cutlass13device_kernelIN5flash19enable_sm80_to_sm89INS1_16FlashAttnFwdSm80INS1_25CollectiveMainloopFwdSm80ILi8ELi1ELb0EN4cute5tupleIJNS5_1CILi128EEENS7_ILi48EEENS7_ILi256EEEEEELi256ENS_6half_tEfNS_4arch4Sm80ELb0ELb0ELb1ELb1ELb0ELb1ELb1ELb0EEENS1_21CollectiveEpilogueFwdINS6_IJS8_SA_S9_EEENS6_IJNS7_ILi1EEESI_SI_EEESC_SE_Li256ELb1ELb1ELb0ELb0EEENS1_19SingleTileSchedulerILb1ELb0ELb1ELi128EEEEEEEEEvNT_6ParamsE,"ax",@progbits
	.align	128
.text._ZN7cutlass13device_kernelIN5flash19enable_sm80_to_sm89INS1_16FlashAttnFwdSm80INS1_25CollectiveMainloopFwdSm80ILi8ELi1ELb0EN4cute5tupleIJNS5_1CILi128EEENS7_ILi48EEENS7_ILi256EEEEEELi256ENS_6half_tEfNS_4arch4Sm80ELb0ELb0ELb1ELb1ELb0ELb1ELb1ELb0EEENS1_21CollectiveEpilogueFwdINS6_IJS8_SA_S9_EEENS6_IJNS7_ILi1EEESI_SI_EEESC_SE_Li256ELb1ELb1ELb0ELb0EEENS1_19SingleTileSchedulerILb1ELb0ELb1ELi128EEEEEEEEEvNT_6ParamsE:
        .type           _ZN7cutlass13device_kernelIN5flash19enable_sm80_to_sm89INS1_16FlashAttnFwdSm80INS1_25CollectiveMainloopFwdSm80ILi8ELi1ELb0EN4cute5tupleIJNS5_1CILi128EEENS7_ILi48EEENS7_ILi256EEEEEELi256ENS_6half_tEfNS_4arch4Sm80ELb0ELb0ELb1ELb1ELb0ELb1ELb1ELb0EEENS1_21CollectiveEpilogueFwdINS6_IJS8_SA_S9_EEENS6_IJNS7_ILi1EEESI_SI_EEESC_SE_Li256ELb1ELb1ELb0ELb0EEENS1_19SingleTileSchedulerILb1ELb0ELb1ELi128EEEEEEEEEvNT_6ParamsE,@function
        .size           _ZN7cutlass13device_kernelIN5flash19enable_sm80_to_sm89INS1_16FlashAttnFwdSm80INS1_25CollectiveMainloopFwdSm80ILi8ELi1ELb0EN4cute5tupleIJNS5_1CILi128EEENS7_ILi48EEENS7_ILi256EEEEEELi256ENS_6half_tEfNS_4arch4Sm80ELb0ELb0ELb1ELb1ELb0ELb1ELb1ELb0EEENS1_21CollectiveEpilogueFwdINS6_IJS8_SA_S9_EEENS6_IJNS7_ILi1EEESI_SI_EEESC_SE_Li256ELb1ELb1ELb0ELb0EEENS1_19SingleTileSchedulerILb1ELb0ELb1ELi128EEEEEEEEEvNT_6ParamsE,(.L_x_29 - _ZN7cutlass13device_kernelIN5flash19enable_sm80_to_sm89INS1_16FlashAttnFwdSm80INS1_25CollectiveMainloopFwdSm80ILi8ELi1ELb0EN4cute5tupleIJNS5_1CILi128EEENS7_ILi48EEENS7_ILi256EEEEEELi256ENS_6half_tEfNS_4arch4Sm80ELb0ELb0ELb1ELb1ELb0ELb1ELb1ELb0EEENS1_21CollectiveEpilogueFwdINS6_IJS8_SA_S9_EEENS6_IJNS7_ILi1EEESI_SI_EEESC_SE_Li256ELb1ELb1ELb0ELb0EEENS1_19SingleTileSchedulerILb1ELb0ELb1ELi128EEEEEEEEEvNT_6ParamsE)
        .other          _ZN7cutlass13device_kernelIN5flash19enable_sm80_to_sm89INS1_16FlashAttnFwdSm80INS1_25CollectiveMainloopFwdSm80ILi8ELi1ELb0EN4cute5tupleIJNS5_1CILi128EEENS7_ILi48EEENS7_ILi256EEEEEELi256ENS_6half_tEfNS_4arch4Sm80ELb0ELb0ELb1ELb1ELb0ELb1ELb1ELb0EEENS1_21CollectiveEpilogueFwdINS6_IJS8_SA_S9_EEENS6_IJNS7_ILi1EEESI_SI_EEESC_SE_Li256ELb1ELb1ELb0ELb0EEENS1_19SingleTileSchedulerILb1ELb0ELb1ELi128EEEEEEEEEvNT_6ParamsE,@"STO_CUDA_ENTRY STV_DEFAULT"
_ZN7cutlass13device_kernelIN5flash19enable_sm80_to_sm89INS1_16FlashAttnFwdSm80INS1_25CollectiveMainloopFwdSm80ILi8ELi1ELb0EN4cute5tupleIJNS5_1CILi128EEENS7_ILi48EEENS7_ILi256EEEEEELi256ENS_6half_tEfNS_4arch4Sm80ELb0ELb0ELb1ELb1ELb0ELb1ELb1ELb0EEENS1_21CollectiveEpilogueFwdINS6_IJS8_SA_S9_EEENS6_IJNS7_ILi1EEESI_SI_EEESC_SE_Li256ELb1ELb1ELb0ELb0EEENS1_19SingleTileSchedulerILb1ELb0ELb1ELi128EEEEEEEEEvNT_6ParamsE:
[----:B------:R-:W-:Y:S01]  /*0000*/  LDC R1, c[0x0][0x28] ;  /* 0x00000a00ff017b82 */ /* 0x000fe20000000800 */
[----:B------:R-:W-:Y:S05]  /*0010*/  EXIT ;  /* 0x000000000000794d */ /* 0x000fea0003800000 */
.L_x_11:
        /* <DEDUP_REMOVED lines=14> */
.L_x_29:


//--------------------- .text._ZN7cutlass13device_kernelIN5flash19enable_sm80_to_sm89INS1_16FlashAttnFwdSm80INS1_25CollectiveMainloopFwdSm80ILi8ELi1ELb0EN4cute5tupleIJNS5_1CILi128EEENS7_ILi64EEENS7_ILi256EEEEEELi256ENS_6half_tEfNS_4arch4Sm80ELb0ELb1ELb1ELb0ELb0ELb0ELb1ELb0EEENS1_21CollectiveEpilogueFwdINS6_IJS8_SA_S9_EEENS6_IJNS7_ILi1EEESI_SI_EEESC_SE_Li256ELb0ELb1ELb0ELb0EEENS1_19SingleTileSchedulerILb0ELb0ELb1ELi128EEEEEEEEEvNT_6ParamsE --------------------------
	.section	.text._ZN7cutlass13device_kernelIN5flash19enable_sm80_to_sm89INS1_16FlashAttnFwdSm80INS1_25CollectiveMainloopFwdSm80ILi8ELi1ELb0EN4cute5tupleIJNS5_1CILi128EEENS7_ILi64EEENS7_ILi256EEEEEELi256ENS_6half_tEfNS_4arch4Sm80ELb0ELb1ELb1ELb0ELb0ELb0ELb1ELb0EEENS1_21CollectiveEpilogueFwdINS6_IJS8_SA_S9_EEENS6_IJNS7_ILi1EEESI_SI_EEESC_SE_Li256ELb0ELb1ELb0ELb0EEENS1_19SingleTileSchedulerILb0ELb0ELb1ELi128EEEEEEEEEvNT_6ParamsE,"ax",@progbits
	.align	128
.text._ZN7cutlass13device_kernelIN5flash19enable_sm80_to_sm89INS1_16FlashAttnFwdSm80INS1_25CollectiveMainloopFwdSm80ILi8ELi1ELb0EN4cute5tupleIJNS5_1CILi128EEENS7_ILi64EEENS7_ILi256EEEEEELi256ENS_6half_tEfNS_4arch4Sm80ELb0ELb1ELb1ELb0ELb0ELb0ELb1ELb0EEENS1_21CollectiveEpilogueFwdINS6_IJS8_SA_S9_EEENS6_IJNS7_ILi1EEESI_SI_EEESC_SE_Li256ELb0ELb1ELb0ELb0EEENS1_19SingleTileSchedulerILb0ELb0ELb1ELi128EEEEEEEEEvNT_6ParamsE:
        .type           _ZN7cutlass13device_kernelIN5flash19enable_sm80_to_sm89INS1_16FlashAttnFwdSm80INS1_25CollectiveMainloopFwdSm80ILi8ELi1ELb0EN4cute5tupleIJNS5_1CILi128EEENS7_ILi64EEENS7_ILi256EEEEEELi256ENS_6half_tEfNS_4arch4Sm80ELb0ELb1ELb1ELb0ELb0ELb0ELb1ELb0EEENS1_21CollectiveEpilogueFwdINS6_IJS8_SA_S9_EEENS6_IJNS7_ILi1EEESI_SI_EEESC_SE_Li256ELb0ELb1ELb0ELb0EEENS1_19SingleTileSchedulerILb0ELb0ELb1ELi128EEEEEEEEEvNT_6ParamsE,@function
        .size           _ZN7cutlass13device_kernelIN5flash19enable_sm80_to_sm89INS1_16FlashAttnFwdSm80INS1_25CollectiveMainloopFwdSm80ILi8ELi1ELb0EN4cute5tupleIJNS5_1CILi128EEENS7_ILi64EEENS7_ILi256EEEEEELi256ENS_6half_tEfNS_4arch4Sm80ELb0ELb1ELb1ELb0ELb0ELb0ELb1ELb0EEENS1_21CollectiveEpilogueFwdINS6_IJS8_SA_S9_EEENS6_IJNS7_ILi1EEESI_SI_EEESC_SE_Li256ELb0ELb1ELb0ELb0EEENS1_19SingleTileSchedulerILb0ELb0ELb1ELi128EEEEEEEEEvNT_6ParamsE,(.L_x_30 - _ZN7cutlass13device_kernelIN5flash19enable_sm80_to_sm89INS1_16FlashAttnFwdSm80INS1_25CollectiveMainloopFwdSm80ILi8ELi1ELb0EN4cute5tupleIJNS5_1CILi128EEENS7_ILi64EEENS7_ILi256EEEEEELi256ENS_6half_tEfNS_4arch4Sm80ELb0ELb1ELb1ELb0ELb0ELb0ELb1ELb0EEENS1_21CollectiveEpilogueFwdINS6_IJS8_SA_S9_EEENS6_IJNS7_ILi1EEESI_SI_EEESC_SE_Li256ELb0ELb1ELb0ELb0EEENS1_19SingleTileSchedulerILb0ELb0ELb1ELi128EEEEEEEEEvNT_6ParamsE)
        .other          _ZN7cutlass13device_kernelIN5flash19enable_sm80_to_sm89INS1_16FlashAttnFwdSm80INS1_25CollectiveMainloopFwdSm80ILi8ELi1ELb0EN4cute5tupleIJNS5_1CILi128EEENS7_ILi64EEENS7_ILi256EEEEEELi256ENS_6half_tEfNS_4arch4Sm80ELb0ELb1ELb1ELb0ELb0ELb0ELb1ELb0EEENS1_21CollectiveEpilogueFwdINS6_IJS8_SA_S9_EEENS6_IJNS7_ILi1EEESI_SI_EEESC_SE_Li256ELb0ELb1ELb0ELb0EEENS1_19SingleTileSchedulerILb0ELb0ELb1ELi128EEEEEEEEEvNT_6ParamsE,@"STO_CUDA_ENTRY STV_DEFAULT"
_ZN7cutlass13device_kernelIN5flash19enable_sm80_to_sm89INS1_16FlashAttnFwdSm80INS1_25CollectiveMainloopFwdSm80ILi8ELi1ELb0EN4cute5tupleIJNS5_1CILi128EEENS7_ILi64EEENS7_ILi256EEEEEELi256ENS_6half_tEfNS_4arch4Sm80ELb0ELb1ELb1ELb0ELb0ELb0ELb1ELb0EEENS1_21CollectiveEpilogueFwdINS6_IJS8_SA_S9_EEENS6_IJNS7_ILi1EEESI_SI_EEESC_SE_Li256ELb0ELb1ELb0ELb0EEENS1_19SingleTileSchedulerILb0ELb0ELb1ELi128EEEEEEEEEvNT_6ParamsE:
[----:B------:R-:W-:Y:S01]  /*0000*/  LDC R1, c[0x0][0x28] ;  /* 0x00000a00ff017b82 */ /* 0x000fe20000000800 */
[----:B------:R-:W-:Y:S05]  /*0010*/  EXIT ;  /* 0x000000000000794d */ /* 0x000fea0003800000 */
.L_x_12:
        /* <DEDUP_REMOVED lines=14> */
.L_x_30:


//--------------------- .text._ZN7cutlass13device_kernelIN5flash19enable_sm80_to_sm89INS1_16FlashAttnFwdSm80INS1_25CollectiveMainloopFwdSm80ILi8ELi1ELb0EN4cute5tupleIJNS5_1CILi128EEENS7_ILi64EEENS7_ILi256EEEEEELi256ENS_6half_tEfNS_4arch4Sm80ELb0ELb1ELb1ELb1ELb0ELb0ELb1ELb0EEENS1_21CollectiveEpilogueFwdINS6_IJS8_SA_S9_EEENS6_IJNS7_ILi1EEESI_SI_EEESC_SE_Li256ELb1ELb1ELb0ELb0EEENS1_19SingleTileSchedulerILb1ELb0ELb1ELi128EEEEEEEEEvNT_6ParamsE --------------------------
	.section	.text._ZN7cutlass13device_kernelIN5flash19enable_sm80_to_sm89INS1_16FlashAttnFwdSm80INS1_25CollectiveMainloopFwdSm80ILi8ELi1ELb0EN4cute5tupleIJNS5_1CILi128EEENS7_ILi64EEENS7_ILi256EEEEEELi256ENS_6half_tEfNS_4arch4Sm80ELb0ELb1ELb1ELb1ELb0ELb0ELb1ELb0EEENS1_21CollectiveEpilogueFwdINS6_IJS8_SA_S9_EEENS6_IJNS7_ILi1EEESI_SI_EEESC_SE_Li256ELb1ELb1ELb0ELb0EEENS1_19SingleTileSchedulerILb1ELb0ELb1ELi128EEEEEEEEEvNT_6ParamsE,"ax",@progbits
	.align	128
.text._ZN7cutlass13device_kernelIN5flash19enable_sm80_to_sm89INS1_16FlashAttnFwdSm80INS1_25CollectiveMainloopFwdSm80ILi8ELi1ELb0EN4cute5tupleIJNS5_1CILi128EEENS7_ILi64EEENS7_ILi256EEEEEELi256ENS_6half_tEfNS_4arch4Sm80ELb0ELb1ELb1ELb1ELb0ELb0ELb1ELb0EEENS1_21CollectiveEpilogueFwdINS6_IJS8_SA_S9_EEENS6_IJNS7_ILi1EEESI_SI_EEESC_SE_Li256ELb1ELb1ELb0ELb0EEENS1_19SingleTileSchedulerILb1ELb0ELb1ELi128EEEEEEEEEvNT_6ParamsE:
        .type           _ZN7cutlass13device_kernelIN5flash19enable_sm80_to_sm89INS1_16FlashAttnFwdSm80INS1_25CollectiveMainloopFwdSm80ILi8ELi1ELb0EN4cute5tupleIJNS5_1CILi128EEENS7_ILi64EEENS7_ILi256EEEEEELi256ENS_6half_tEfNS_4arch4Sm80ELb0ELb1ELb1ELb1ELb0ELb0ELb1ELb0EEENS1_21CollectiveEpilogueFwdINS6_IJS8_SA_S9_EEENS6_IJNS7_ILi1EEESI_SI_EEESC_SE_Li256ELb1ELb1ELb0ELb0EEENS1_19SingleTileSchedulerILb1ELb0ELb1ELi128EEEEEEEEEvNT_6ParamsE,@function
        .size           _ZN7cutlass13device_kernelIN5flash19enable_sm80_to_sm89INS1_16FlashAttnFwdSm80INS1_25CollectiveMainloopFwdSm80ILi8ELi1ELb0EN4cute5tupleIJNS5_1CILi128EEENS7_ILi64EEENS7_ILi256EEEEEELi256ENS_6half_tEfNS_4arch4Sm80ELb0ELb1ELb1ELb1ELb0ELb0ELb1ELb0EEENS1_21CollectiveEpilogueFwdINS6_IJS8_SA_S9_EEENS6_IJNS7_ILi1EEESI_SI_EEESC_SE_Li256ELb1ELb1ELb0ELb0EEENS1_19SingleTileSchedulerILb1ELb0ELb1ELi128EEEEEEEEEvNT_6ParamsE,(.L_x_31 - _ZN7cutlass13device_kernelIN5flash19enable_sm80_to_sm89INS1_16FlashAttnFwdSm80INS1_25CollectiveMainloopFwdSm80ILi8ELi1ELb0EN4cute5tupleIJNS5_1CILi128EEENS7_ILi64EEENS7_ILi256EEEEEELi256ENS_6half_tEfNS_4arch4Sm80ELb0ELb1ELb1ELb1ELb0ELb0ELb1ELb0EEENS1_21CollectiveEpilogueFwdINS6_IJS8_SA_S9_EEENS6_IJNS7_ILi1EEESI_SI_EEESC_SE_Li256ELb1ELb1ELb0ELb0EEENS1_19SingleTileSchedulerILb1ELb0ELb1ELi128EEEEEEEEEvNT_6ParamsE)
        .other          _ZN7cutlass13device_kernelIN5flash19enable_sm80_to_sm89INS1_16FlashAttnFwdSm80INS1_25CollectiveMainloopFwdSm80ILi8ELi1ELb0EN4cute5tupleIJNS5_1CILi128EEENS7_ILi64EEENS7_ILi256EEEEEELi256ENS_6half_tEfNS_4arch4Sm80ELb0ELb1ELb1ELb1ELb0ELb0ELb1ELb0EEENS1_21CollectiveEpilogueFwdINS6_IJS8_SA_S9_EEENS6_IJNS7_ILi1EEESI_SI_EEESC_SE_Li256ELb1ELb1ELb0ELb0EEENS1_19SingleTileSchedulerILb1ELb0ELb1ELi128EEEEEEEEEvNT_6ParamsE,@"STO_CUDA_ENTRY STV_DEFAULT"
_ZN7cutlass13device_kernelIN5flash19enable_sm80_to_sm89INS1_16FlashAttnFwdSm80INS1_25CollectiveMainloopFwdSm80ILi8ELi1ELb0EN4cute5tupleIJNS5_1CILi128EEENS7_ILi64EEENS7_ILi256EEEEEELi256ENS_6half_tEfNS_4arch4Sm80ELb0ELb1ELb1ELb1ELb0ELb0ELb1ELb0EEENS1_21CollectiveEpilogueFwdINS6_IJS8_SA_S9_EEENS6_IJNS7_ILi1EEESI_SI_EEESC_SE_Li256ELb1ELb1ELb0ELb0EEENS1_19SingleTileSchedulerILb1ELb0ELb1ELi128EEEEEEEEEvNT_6ParamsE:
[----:B------:R-:W-:Y:S01]  /*0000*/  LDC R1, c[0x0][0x28] ;  /* 0x00000a00ff017b82 */ /* 0x000fe20000000800 */
[----:B------:R-:W-:Y:S05]  /*0010*/  EXIT ;  /* 0x000000000000794d */ /* 0x000fea0003800000 */
.L_x_13:
        /* <DEDUP_REMOVED lines=14> */
.L_x_31:


//--------------------- .text._ZN7cutlass13device_kernelIN5flash19enable_sm80_to_sm89INS1_16FlashAttnFwdSm80INS1_25CollectiveMainloopFwdSm80ILi8ELi1ELb0EN4cute5tupleIJNS5_1CILi128EEENS7_ILi48EEENS7_ILi256EEEEEELi256ENS_6half_tEfNS_4arch4Sm80ELb0ELb1ELb1ELb1ELb0ELb1ELb1ELb0EEENS1_21CollectiveEpilogueFwdINS6_IJS8_SA_S9_EEENS6_IJNS7_ILi1EEESI_SI_EEESC_SE_Li256ELb1ELb1ELb0ELb0EEENS1_19SingleTileSchedulerILb1ELb0ELb1ELi128EEEEEEEEEvNT_6ParamsE --------------------------
	.section	.text._ZN7cutlass13device_kernelIN5flash19enable_sm80_to_sm89INS1_16FlashAttnFwdSm80INS1_25CollectiveMainloopFwdSm80ILi8ELi1ELb0EN4cute5tupleIJNS5_1CILi128EEENS7_ILi48EEENS7_ILi256EEEEEELi256ENS_6half_tEfNS_4arch4Sm80ELb0ELb1ELb1ELb1ELb0ELb1ELb1ELb0EEENS1_21CollectiveEpilogueFwdINS6_IJS8_SA_S9_EEENS6_IJNS7_ILi1EEESI_SI_EEESC_SE_Li256ELb1ELb1ELb0ELb0EEENS1_19SingleTileSchedulerILb1ELb0ELb1ELi128EEEEEEEEEvNT_6ParamsE,"ax",@progbits
	.align	128
.text._ZN7cutlass13device_kernelIN5flash19enable_sm80_to_sm89INS1_16FlashAttnFwdSm80INS1_25CollectiveMainloopFwdSm80ILi8ELi1ELb0EN4cute5tupleIJNS5_1CILi128EEENS7_ILi48EEENS7_ILi256EEEEEELi256ENS_6half_tEfNS_4arch4Sm80ELb0ELb1ELb1ELb1ELb0ELb1ELb1ELb0EEENS1_21CollectiveEpilogueFwdINS6_IJS8_SA_S9_EEENS6_IJNS7_ILi1EEESI_SI_EEESC_SE_Li256ELb1ELb1ELb0ELb0EEENS1_19SingleTileSchedulerILb1ELb0ELb1ELi128EEEEEEEEEvNT_6ParamsE:
        .type           _ZN7cutlass13device_kernelIN5flash19enable_sm80_to_sm89INS1_16FlashAttnFwdSm80INS1_25CollectiveMainloopFwdSm80ILi8ELi1ELb0EN4cute5tupleIJNS5_1CILi128EEENS7_ILi48EEENS7_ILi256EEEEEELi256ENS_6half_tEfNS_4arch4Sm80ELb0ELb1ELb1ELb1ELb0ELb1ELb1ELb0EEENS1_21CollectiveEpilogueFwdINS6_IJS8_SA_S9_EEENS6_IJNS7_ILi1EEESI_SI_EEESC_SE_Li256ELb1ELb1ELb0ELb0EEENS1_19SingleTileSchedulerILb1ELb0ELb1ELi128EEEEEEEEEvNT_6ParamsE,@function
        .size           _ZN7cutlass13device_kernelIN5flash19enable_sm80_to_sm89INS1_16FlashAttnFwdSm80INS1_25CollectiveMainloopFwdSm80ILi8ELi1ELb0EN4cute5tupleIJNS5_1CILi128EEENS7_ILi48EEENS7_ILi256EEEEEELi256ENS_6half_tEfNS_4arch4Sm80ELb0ELb1ELb1ELb1ELb0ELb1ELb1ELb0EEENS1_21CollectiveEpilogueFwdINS6_IJS8_SA_S9_EEENS6_IJNS7_ILi1EEESI_SI_EEESC_SE_Li256ELb1ELb1ELb0ELb0EEENS1_19SingleTileSchedulerILb1ELb0ELb1ELi128EEEEEEEEEvNT_6ParamsE,(.L_x_32 - _ZN7cutlass13device_kernelIN5flash19enable_sm80_to_sm89INS1_16FlashAttnFwdSm80INS1_25CollectiveMainloopFwdSm80ILi8ELi1ELb0EN4cute5tupleIJNS5_1CILi128EEENS7_ILi48EEENS7_ILi256EEEEEELi256ENS_6half_tEfNS_4arch4Sm80ELb0ELb1ELb1ELb1ELb0ELb1ELb1ELb0EEENS1_21CollectiveEpilogueFwdINS6_IJS8_SA_S9_EEENS6_IJNS7_ILi1EEESI_SI_EEESC_SE_Li256ELb1ELb1ELb0ELb0EEENS1_19SingleTileSchedulerILb1ELb0ELb1ELi128EEEEEEEEEvNT_6ParamsE)
        .other          _ZN7cutlass13device_kernelIN5flash19enable_sm80_to_sm89INS1_16FlashAttnFwdSm80INS1_25CollectiveMainloopFwdSm80ILi8ELi1ELb0EN4cute5tupleIJNS5_1CILi128EEENS7_ILi48EEENS7_ILi256EEEEEELi256ENS_6half_tEfNS_4arch4Sm80ELb0ELb1ELb1ELb1ELb0ELb1ELb1ELb0EEENS1_21CollectiveEpilogueFwdINS6_IJS8_SA_S9_EEENS6_IJNS7_ILi1EEESI_SI_EEESC_SE_Li256ELb1ELb1ELb0ELb0EEENS1_19SingleTileSchedulerILb1ELb0ELb1ELi128EEEEEEEEEvNT_6ParamsE,@"STO_CUDA_ENTRY STV_DEFAULT"
_ZN7cutlass13device_kernelIN5flash19enable_sm80_to_sm89INS1_16FlashAttnFwdSm80INS1_25CollectiveMainloopFwdSm80ILi8ELi1ELb0EN4cute5tupleIJNS5_1CILi128EEENS7_ILi48EEENS7_ILi256EEEEEELi256ENS_6half_tEfNS_4arch4Sm80ELb0ELb1ELb1ELb1ELb0ELb1ELb1ELb0EEENS1_21CollectiveEpilogueFwdINS6_IJS8_SA_S9_EEENS6_IJNS7_ILi1EEESI_SI_EEESC_SE_Li256ELb1ELb1ELb0ELb0EEENS1_19SingleTileSchedulerILb1ELb0ELb1ELi128EEEEEEEEEvNT_6ParamsE:
[----:B------:R-:W-:Y:S01]  /*0000*/  LDC R1, c[0x0][0x28] ;  /* 0x00000a00ff017b82 */ /* 0x000fe20000000800 */
[----:B------:R-:W-:Y:S05]  /*0010*/  EXIT ;  /* 0x000000000000794d */ /* 0x000fea0003800000 */
.L_x_14:
        /* <DEDUP_REMOVED lines=14> */
.L_x_32:


//--------------------- .text._ZN7cutlass13device_kernelIN5flash19enable_sm80_to_sm89INS1_16FlashAttnFwdSm80INS1_25CollectiveMainloopFwdSm80ILi8ELi1ELb0EN4cute5tupleIJNS5_1CILi128EEENS7_ILi96EEENS7_ILi256EEEEEELi256ENS_6half_tEfNS_4arch4Sm80ELb1ELb0ELb1ELb0ELb0ELb0ELb1ELb0EEENS1_21CollectiveEpilogueFwdINS6_IJS8_SA_S9_EEENS6_IJNS7_ILi1EEESI_SI_EEESC_SE_Li256ELb0ELb1ELb0ELb0EEENS1_30DynamicPersistentTileSchedulerILi256ELi256ELb0ELb1ELb0EEEEEEEEEvNT_6ParamsE --------------------------
	.section	.text._ZN7cutlass13device_kernelIN5flash19enable_sm80_to_sm89INS1_16FlashAttnFwdSm80INS1_25CollectiveMainloopFwdSm80ILi8ELi1ELb0EN4cute5tupleIJNS5_1CILi128EEENS7_ILi96EEENS7_ILi256EEEEEELi256ENS_6half_tEfNS_4arch4Sm80ELb1ELb0ELb1ELb0ELb0ELb0ELb1ELb0EEENS1_21CollectiveEpilogueFwdINS6_IJS8_SA_S9_EEENS6_IJNS7_ILi1EEESI_SI_EEESC_SE_Li256ELb0ELb1ELb0ELb0EEENS1_30DynamicPersistentTileSchedulerILi256ELi256ELb0ELb1ELb0EEEEEEEEEvNT_6ParamsE,"ax",@progbits
	.align	128
.text._ZN7cutlass13device_kernelIN5flash19enable_sm80_to_sm89INS1_16FlashAttnFwdSm80INS1_25CollectiveMainloopFwdSm80ILi8ELi1ELb0EN4cute5tupleIJNS5_1CILi128EEENS7_ILi96EEENS7_ILi256EEEEEELi256ENS_6half_tEfNS_4arch4Sm80ELb1ELb0ELb1ELb0ELb0ELb0ELb1ELb0EEENS1_21CollectiveEpilogueFwdINS6_IJS8_SA_S9_EEENS6_IJNS7_ILi1EEESI_SI_EEESC_SE_Li256ELb0ELb1ELb0ELb0EEENS1_30DynamicPersistentTileSchedulerILi256ELi256ELb0ELb1ELb0EEEEEEEEEvNT_6ParamsE:
        .type           _ZN7cutlass13device_kernelIN5flash19enable_sm80_to_sm89INS1_16FlashAttnFwdSm80INS1_25CollectiveMainloopFwdSm80ILi8ELi1ELb0EN4cute5tupleIJNS5_1CILi128EEENS7_ILi96EEENS7_ILi256EEEEEELi256ENS_6half_tEfNS_4arch4Sm80ELb1ELb0ELb1ELb0ELb0ELb0ELb1ELb0EEENS1_21CollectiveEpilogueFwdINS6_IJS8_SA_S9_EEENS6_IJNS7_ILi1EEESI_SI_EEESC_SE_Li256ELb0ELb1ELb0ELb0EEENS1_30DynamicPersistentTileSchedulerILi256ELi256ELb0ELb1ELb0EEEEEEEEEvNT_6ParamsE,@function
        .size           _ZN7cutlass13device_kernelIN5flash19enable_sm80_to_sm89INS1_16FlashAttnFwdSm80INS1_25CollectiveMainloopFwdSm80ILi8ELi1ELb0EN4cute5tupleIJNS5_1CILi128EEENS7_ILi96EEENS7_ILi256EEEEEELi256ENS_6half_tEfNS_4arch4Sm80ELb1ELb0ELb1ELb0ELb0ELb0ELb1ELb0EEENS1_21CollectiveEpilogueFwdINS6_IJS8_SA_S9_EEENS6_IJNS7_ILi1EEESI_SI_EEESC_SE_Li256ELb0ELb1ELb0ELb0EEENS1_30DynamicPersistentTileSchedulerILi256ELi256ELb0ELb1ELb0EEEEEEEEEvNT_6ParamsE,(.L_x_33 - _ZN7cutlass13device_kernelIN5flash19enable_sm80_to_sm89INS1_16FlashAttnFwdSm80INS1_25CollectiveMainloopFwdSm80ILi8ELi1ELb0EN4cute5tupleIJNS5_1CILi128EEENS7_ILi96EEENS7_ILi256EEEEEELi256ENS_6half_tEfNS_4arch4Sm80ELb1ELb0ELb1ELb0ELb0ELb0ELb1ELb0EEENS1_21CollectiveEpilogueFwdINS6_IJS8_SA_S9_EEENS6_IJNS7_ILi1EEESI_SI_EEESC_SE_Li256ELb0ELb1ELb0ELb0EEENS1_30DynamicPersistentTileSchedulerILi256ELi256ELb0ELb1ELb0EEEEEEEEEvNT_6ParamsE)
        .other          _ZN7cutlass13device_kernelIN5flash19enable_sm80_to_sm89INS1_16FlashAttnFwdSm80INS1_25CollectiveMainloopFwdSm80ILi8ELi1ELb0EN4cute5tupleIJNS5_1CILi128EEENS7_ILi96EEENS7_ILi256EEEEEELi256ENS_6half_tEfNS_4arch4Sm80ELb1ELb0ELb1ELb0ELb0ELb0ELb1ELb0EEENS1_21CollectiveEpilogueFwdINS6_IJS8_SA_S9_EEENS6_IJNS7_ILi1EEESI_SI_EEESC_SE_Li256ELb0ELb1ELb0ELb0EEENS1_30DynamicPersistentTileSchedulerILi256ELi256ELb0ELb1ELb0EEEEEEEEEvNT_6ParamsE,@"STO_CUDA_ENTRY STV_DEFAULT"
_ZN7cutlass13device_kernelIN5flash19enable_sm80_to_sm89INS1_16FlashAttnFwdSm80INS1_25CollectiveMainloopFwdSm80ILi8ELi1ELb0EN4cute5tupleIJNS5_1CILi128EEENS7_ILi96EEENS7_ILi256EEEEEELi256ENS_6half_tEfNS_4arch4Sm80ELb1ELb0ELb1ELb0ELb0ELb0ELb1ELb0EEENS1_21CollectiveEpilogueFwdINS6_IJS8_SA_S9_EEENS6_IJNS7_ILi1EEESI_SI_EEESC_SE_Li256ELb0ELb1ELb0ELb0EEENS1_30DynamicPersistentTileSchedulerILi256ELi256ELb0ELb1ELb0EEEEEEEEEvNT_6ParamsE:
[----:B------:R-:W-:Y:S01]  /*0000*/  LDC R1, c[0x0][0x28] ;  /* 0x00000a00ff017b82 */ /* 0x000fe20000000800 */
[----:B------:R-:W-:Y:S05]  /*0010*/  EXIT ;  /* 0x000000000000794d */ /* 0x000fea0003800000 */
.L_x_15:
        /* <DEDUP_REMOVED lines=14> */
.L_x_33:


//--------------------- .text._ZN7cutlass13device_kernelIN5flash19enable_sm80_to_sm89INS1_16FlashAttnFwdSm80INS1_25CollectiveMainloopFwdSm80ILi8ELi1ELb0EN4cute5tupleIJNS5_1CILi128EEENS7_ILi96EEENS7_ILi256EEEEEELi256ENS_6half_tEfNS_4arch4Sm80ELb1ELb0ELb1ELb1ELb0ELb0ELb1ELb0EEENS1_21CollectiveEpilogueFwdINS6_IJS8_SA_S9_EEENS6_IJNS7_ILi1EEESI_SI_EEESC_SE_Li256ELb1ELb1ELb0ELb0EEENS1_19SingleTileSchedulerILb1ELb0ELb1ELi128EEEEEEEEEvNT_6ParamsE --------------------------
	.section	.text._ZN7cutlass13device_kernelIN5flash19enable_sm80_to_sm89INS1_16FlashAttnFwdSm80INS1_25CollectiveMainloopFwdSm80ILi8ELi1ELb0EN4cute5tupleIJNS5_1CILi128EEENS7_ILi96EEENS7_ILi256EEEEEELi256ENS_6half_tEfNS_4arch4Sm80ELb1ELb0ELb1ELb1ELb0ELb0ELb1ELb0EEENS1_21CollectiveEpilogueFwdINS6_IJS8_SA_S9_EEENS6_IJNS7_ILi1EEESI_SI_EEESC_SE_Li256ELb1ELb1ELb0ELb0EEENS1_19SingleTileSchedulerILb1ELb0ELb1ELi128EEEEEEEEEvNT_6ParamsE,"ax",@progbits
	.align	128
.text._ZN7cutlass13device_kernelIN5flash19enable_sm80_to_sm89INS1_16FlashAttnFwdSm80INS1_25CollectiveMainloopFwdSm80ILi8ELi1ELb0EN4cute5tupleIJNS5_1CILi128EEENS7_ILi96EEENS7_ILi256EEEEEELi256ENS_6half_tEfNS_4arch4Sm80ELb1ELb0ELb1ELb1ELb0ELb0ELb1ELb0EEENS1_21CollectiveEpilogueFwdINS6_IJS8_SA_S9_EEENS6_IJNS7_ILi1EEESI_SI_EEESC_SE_Li256ELb1ELb1ELb0ELb0EEENS1_19SingleTileSchedulerILb1ELb0ELb1ELi128EEEEEEEEEvNT_6ParamsE:
        .type           _ZN7cutlass13device_kernelIN5flash19enable_sm80_to_sm89INS1_16FlashAttnFwdSm80INS1_25CollectiveMainloopFwdSm80ILi8ELi1ELb0EN4cute5tupleIJNS5_1CILi128EEENS7_ILi96EEENS7_ILi256EEEEEELi256ENS_6half_tEfNS_4arch4Sm80ELb1ELb0ELb1ELb1ELb0ELb0ELb1ELb0EEENS1_21CollectiveEpilogueFwdINS6_IJS8_SA_S9_EEENS6_IJNS7_ILi1EEESI_SI_EEESC_SE_Li256ELb1ELb1ELb0ELb0EEENS1_19SingleTileSchedulerILb1ELb0ELb1ELi128EEEEEEEEEvNT_6ParamsE,@function
        .size           _ZN7cutlass13device_kernelIN5flash19enable_sm80_to_sm89INS1_16FlashAttnFwdSm80INS1_25CollectiveMainloopFwdSm80ILi8ELi1ELb0EN4cute5tupleIJNS5_1CILi128EEENS7_ILi96EEENS7_ILi256EEEEEELi256ENS_6half_tEfNS_4arch4Sm80ELb1ELb0ELb1ELb1ELb0ELb0ELb1ELb0EEENS1_21CollectiveEpilogueFwdINS6_IJS8_SA_S9_EEENS6_IJNS7_ILi1EEESI_SI_EEESC_SE_Li256ELb1ELb1ELb0ELb0EEENS1_19SingleTileSchedulerILb1ELb0ELb1ELi128EEEEEEEEEvNT_6ParamsE,(.L_x_34 - _ZN7cutlass13device_kernelIN5flash19enable_sm80_to_sm89INS1_16FlashAttnFwdSm80INS1_25CollectiveMainloopFwdSm80ILi8ELi1ELb0EN4cute5tupleIJNS5_1CILi128EEENS7_ILi96EEENS7_ILi256EEEEEELi256ENS_6half_tEfNS_4arch4Sm80ELb1ELb0ELb1ELb1ELb0ELb0ELb1ELb0EEENS1_21CollectiveEpilogueFwdINS6_IJS8_SA_S9_EEENS6_IJNS7_ILi1EEESI_SI_EEESC_SE_Li256ELb1ELb1ELb0ELb0EEENS1_19SingleTileSchedulerILb1ELb0ELb1ELi128EEEEEEEEEvNT_6ParamsE)
        .other          _ZN7cutlass13device_kernelIN5flash19enable_sm80_to_sm89INS1_16FlashAttnFwdSm80INS1_25CollectiveMainloopFwdSm80ILi8ELi1ELb0EN4cute5tupleIJNS5_1CILi128EEENS7_ILi96EEENS7_ILi256EEEEEELi256ENS_6half_tEfNS_4arch4Sm80ELb1ELb0ELb1ELb1ELb0ELb0ELb1ELb0EEENS1_21CollectiveEpilogueFwdINS6_IJS8_SA_S9_EEENS6_IJNS7_ILi1EEESI_SI_EEESC_SE_Li256ELb1ELb1ELb0ELb0EEENS1_19SingleTileSchedulerILb1ELb0ELb1ELi128EEEEEEEEEvNT_6ParamsE,@"STO_CUDA_ENTRY STV_DEFAULT"
_ZN7cutlass13device_kernelIN5flash19enable_sm80_to_sm89INS1_16FlashAttnFwdSm80INS1_25CollectiveMainloopFwdSm80ILi8ELi1ELb0EN4cute5tupleIJNS5_1CILi128EEENS7_ILi96EEENS7_ILi256EEEEEELi256ENS_6half_tEfNS_4arch4Sm80ELb1ELb0ELb1ELb1ELb0ELb0ELb1ELb0EEENS1_21CollectiveEpilogueFwdINS6_IJS8_SA_S9_EEENS6_IJNS7_ILi1EEESI_SI_EEESC_SE_Li256ELb1ELb1ELb0ELb0EEENS1_19SingleTileSchedulerILb1ELb0ELb1ELi128EEEEEEEEEvNT_6ParamsE:
[----:B------:R-:W-:Y:S01]  /*0000*/  LDC R1, c[0x0][0x28] ;  /* 0x00000a00ff017b82 */ /* 0x000fe20000000800 */
[----:B------:R-:W-:Y:S05]  /*0010*/  EXIT ;  /* 0x000000000000794d */ /* 0x000fea0003800000 */
.L_x_16:
        /* <DEDUP_REMOVED lines=14> */
.L_x_34:


//--------------------- .text._ZN7cutlass13device_kernelIN5flash19enable_sm80_to_sm89INS1_16FlashAttnFwdSm80INS1_25CollectiveMainloopFwdSm80ILi8ELi1ELb0EN4cute5tupleIJNS5_1CILi128EEENS7_ILi48EEENS7_ILi256EEEEEELi256ENS_6half_tEfNS_4arch4Sm80ELb1ELb0ELb1ELb1ELb0ELb1ELb1ELb0EEENS1_21CollectiveEpilogueFwdINS6_IJS8_SA_S9_EEENS6_IJNS7_ILi1EEESI_SI_EEESC_SE_Li256ELb1ELb1ELb0ELb0EEENS1_19SingleTileSchedulerILb1ELb0ELb1ELi128EEEEEEEEEvNT_6ParamsE --------------------------
	.section	.text._ZN7cutlass13device_kernelIN5flash19enable_sm80_to_sm89INS1_16FlashAttnFwdSm80INS1_25CollectiveMainloopFwdSm80ILi8ELi1ELb0EN4cute5tupleIJNS5_1CILi128EEENS7_ILi48EEENS7_ILi256EEEEEELi256ENS_6half_tEfNS_4arch4Sm80ELb1ELb0ELb1ELb1ELb0ELb1ELb1ELb0EEENS1_21CollectiveEpilogueFwdINS6_IJS8_SA_S9_EEENS6_IJNS7_ILi1EEESI_SI_EEESC_SE_Li256ELb1ELb1ELb0ELb0EEENS1_19SingleTileSchedulerILb1ELb0ELb1ELi128EEEEEEEEEvNT_6ParamsE,"ax",@progbits
	.align	128
.text._ZN7cutlass13device_kernelIN5flash19enable_sm80_to_sm89INS1_16FlashAttnFwdSm80INS1_25CollectiveMainloopFwdSm80ILi8ELi1ELb0EN4cute5tupleIJNS5_1CILi128EEENS7_ILi48EEENS7_ILi256EEEEEELi256ENS_6half_tEfNS_4arch4Sm80ELb1ELb0ELb1ELb1ELb0ELb1ELb1ELb0EEENS1_21CollectiveEpilogueFwdINS6_IJS8_SA_S9_EEENS6_IJNS7_ILi1EEESI_SI_EEESC_SE_Li256ELb1ELb1ELb0ELb0EEENS1_19SingleTileSchedulerILb1ELb0ELb1ELi128EEEEEEEEEvNT_6ParamsE:
        .type           _ZN7cutlass13device_kernelIN5flash19enable_sm80_to_sm89INS1_16FlashAttnFwdSm80INS1_25CollectiveMainloopFwdSm80ILi8ELi1ELb0EN4cute5tupleIJNS5_1CILi128EEENS7_ILi48EEENS7_ILi256EEEEEELi256ENS_6half_tEfNS_4arch4Sm80ELb1ELb0ELb1ELb1ELb0ELb1ELb1ELb0EEENS1_21CollectiveEpilogueFwdINS6_IJS8_SA_S9_EEENS6_IJNS7_ILi1EEESI_SI_EEESC_SE_Li256ELb1ELb1ELb0ELb0EEENS1_19SingleTileSchedulerILb1ELb0ELb1ELi128EEEEEEEEEvNT_6ParamsE,@function
        .size           _ZN7cutlass13device_kernelIN5flash19enable_sm80_to_sm89INS1_16FlashAttnFwdSm80INS1_25CollectiveMainloopFwdSm80ILi8ELi1ELb0EN4cute5tupleIJNS5_1CILi128EEENS7_ILi48EEENS7_ILi256EEEEEELi256ENS_6half_tEfNS_4arch4Sm80ELb1ELb0ELb1ELb1ELb0ELb1ELb1ELb0EEENS1_21CollectiveEpilogueFwdINS6_IJS8_SA_S9_EEENS6_IJNS7_ILi1EEESI_SI_EEESC_SE_Li256ELb1ELb1ELb0ELb0EEENS1_19SingleTileSchedulerILb1ELb0ELb1ELi128EEEEEEEEEvNT_6ParamsE,(.L_x_35 - _ZN7cutlass13device_kernelIN5flash19enable_sm80_to_sm89INS1_16FlashAttnFwdSm80INS1_25CollectiveMainloopFwdSm80ILi8ELi1ELb0EN4cute5tupleIJNS5_1CILi128EEENS7_ILi48EEENS7_ILi256EEEEEELi256ENS_6half_tEfNS_4arch4Sm80ELb1ELb0ELb1ELb1ELb0ELb1ELb1ELb0EEENS1_21CollectiveEpilogueFwdINS6_IJS8_SA_S9_EEENS6_IJNS7_ILi1EEESI_SI_EEESC_SE_Li256ELb1ELb1ELb0ELb0EEENS1_19SingleTileSchedulerILb1ELb0ELb1ELi128EEEEEEEEEvNT_6ParamsE)
        .other          _ZN7cutlass13device_kernelIN5flash19enable_sm80_to_sm89INS1_16FlashAttnFwdSm80INS1_25CollectiveMainloopFwdSm80ILi8ELi1ELb0EN4cute5tupleIJNS5_1CILi128EEENS7_ILi48EEENS7_ILi256EEEEEELi256ENS_6half_tEfNS_4arch4Sm80ELb1ELb0ELb1ELb1ELb0ELb1ELb1ELb0EEENS1_21CollectiveEpilogueFwdINS6_IJS8_SA_S9_EEENS6_IJNS7_ILi1EEESI_SI_EEESC_SE_Li256ELb1ELb1ELb0ELb0EEENS1_19SingleTileSchedulerILb1ELb0ELb1ELi128EEEEEEEEEvNT_6ParamsE,@"STO_CUDA_ENTRY STV_DEFAULT"
_ZN7cutlass13device_kernelIN5flash19enable_sm80_to_sm89INS1_16FlashAttnFwdSm80INS1_25CollectiveMainloopFwdSm80ILi8ELi1ELb0EN4cute5tupleIJNS5_1CILi128EEENS7_ILi48EEENS7_ILi256EEEEEELi256ENS_6half_tEfNS_4arch4Sm80ELb1ELb0ELb1ELb1ELb0ELb1ELb1ELb0EEENS1_21CollectiveEpilogueFwdINS6_IJS8_SA_S9_EEENS6_IJNS7_ILi1EEESI_SI_EEESC_SE_Li256ELb1ELb1ELb0ELb0EEENS1_19SingleTileSchedulerILb1ELb0ELb1ELi128EEEEEEEEEvNT_6ParamsE:
[----:B------:R-:W-:Y:S01]  /*0000*/  LDC R1, c[0x0][0x28] ;  /* 0x00000a00ff017b82 */ /* 0x000fe20000000800 */
[----:B------:R-:W-:Y:S05]  /*0010*/  EXIT ;  /* 0x000000000000794d */ /* 0x000fea0003800000 */
.L_x_17:
        /* <DEDUP_REMOVED lines=14> */
.L_x_35:


//--------------------- .nv.shared.reserved.0     --------------------------
	.section	.nv.shared.reserved.0,"aw",@nobits
	.weak		__nv_reservedSMEM_offset_0_alias
	.size		__nv_reservedSMEM_offset_0_alias, 0, 0
	.other		__nv_reservedSMEM_offset_0_alias,@"STO_CUDA_RESERVED_SHARED STV_DEFAULT"
__nv_reservedSMEM_offset_0_alias:
	.zero		0


//--------------------- .nv.global                --------------------------
	.section	.nv.global,"aw",@nobits
.nv.global:
	.type		_ZN74_INTERNAL_365d0264_38_flash_fwd_hdim256_fp16_softcap_sm80_cu_cf07d2ef_37714cute1_E,@object
	.size		_ZN74_INTERNAL_365d0264_38_flash_fwd_hdim256_fp16_softcap_sm80_cu_cf07d2ef_37714cute1_E,(_ZN74_INTERNAL_365d0264_38_flash_fwd_hdim256_fp16_softcap_sm80_cu_cf07d2ef_37714cuda3std3__45__cpo6cbeginE - _ZN74_INTERNAL_365d0264_38_flash_fwd_hdim256_fp16_softcap_sm80_cu_cf07d2ef_37714cute1_E)
_ZN74_INTERNAL_365d0264_38_flash_fwd_hdim256_fp16_softcap_sm80_cu_cf07d2ef_37714cute1_E:
	.zero		1
	.type		_ZN74_INTERNAL_365d0264_38_flash_fwd_hdim256_fp16_softcap_sm80_cu_cf07d2ef_37714cuda3std3__45__cpo6cbeginE,@object
	.size		_ZN74_INTERNAL_365d0264_38_flash_fwd_hdim256_fp16_softcap_sm80_cu_cf07d2ef_37714cuda3std3__45__cpo6cbeginE,(_ZN74_INTERNAL_365d0264_38_flash_fwd_hdim256_fp16_softcap_sm80_cu_cf07d2ef_37714cuda3std3__48in_placeE - _ZN74_INTERNAL_365d0264_38_flash_fwd_hdim256_fp16_softcap_sm80_cu_cf07d2ef_37714cuda3std3__45__cpo6cbeginE)
_ZN74_INTERNAL_365d0264_38_flash_fwd_hdim256_fp16_softcap_sm80_cu_cf07d2ef_37714cuda3std3__45__cpo6cbeginE:
	.zero		1
	.type		_ZN74_INTERNAL_365d0264_38_flash_fwd_hdim256_fp16_softcap_sm80_cu_cf07d2ef_37714cuda3std3__48in_placeE,@object
	.size		_ZN74_INTERNAL_365d0264_38_flash_fwd_hdim256_fp16_softcap_sm80_cu_cf07d2ef_37714cuda3std3__48in_placeE,(_ZN74_INTERNAL_365d0264_38_flash_fwd_hdim256_fp16_softcap_sm80_cu_cf07d2ef_37714cuda3std6ranges3__45__cpo9iter_moveE - _ZN74_INTERNAL_365d0264_38_flash_fwd_hdim256_fp16_softcap_sm80_cu_cf07d2ef_37714cuda3std3__48in_placeE)
_ZN74_INTERNAL_365d0264_38_flash_fwd_hdim256_fp16_softcap_sm80_cu_cf07d2ef_37714cuda3std3__48in_placeE:
	.zero		1
	.type		_ZN74_INTERNAL_365d0264_38_flash_fwd_hdim256_fp16_softcap_sm80_cu_cf07d2ef_37714cuda3std6ranges3__45__cpo9iter_moveE,@object
	.size		_ZN74_INTERNAL_365d0264_38_flash_fwd_hdim256_fp16_softcap_sm80_cu_cf07d2ef_37714cuda3std6ranges3__45__cpo9iter_moveE,(_ZN74_INTERNAL_365d0264_38_flash_fwd_hdim256_fp16_softcap_sm80_cu_cf07d2ef_37714cuda3std3__45__cpo5beginE - _ZN74_INTERNAL_365d0264_38_flash_fwd_hdim256_fp16_softcap_sm80_cu_cf07d2ef_37714cuda3std6ranges3__45__cpo9iter_moveE)
_ZN74_INTERNAL_365d0264_38_flash_fwd_hdim256_fp16_softcap_sm80_cu_cf07d2ef_37714cuda3std6ranges3__45__cpo9iter_moveE:
	.zero		1
	.type		_ZN74_INTERNAL_365d0264_38_flash_fwd_hdim256_fp16_softcap_sm80_cu_cf07d2ef_37714cuda3std3__45__cpo5beginE,@object
	.size		_ZN74_INTERNAL_365d0264_38_flash_fwd_hdim256_fp16_softcap_sm80_cu_cf07d2ef_37714cuda3std3__45__cpo5beginE,(_ZN74_INTERNAL_365d0264_38_flash_fwd_hdim256_fp16_softcap_sm80_cu_cf07d2ef_37714cuda3std3__476_GLOBAL__N__365d0264_38_flash_fwd_hdim256_fp16_softcap_sm80_cu_cf07d2ef_37716ignoreE - _ZN74_INTERNAL_365d0264_38_flash_fwd_hdim256_fp16_softcap_sm80_cu_cf07d2ef_37714cuda3std3__45__cpo5beginE)
_ZN74_INTERNAL_365d0264_38_flash_fwd_hdim256_fp16_softcap_sm80_cu_cf07d2ef_37714cuda3std3__45__cpo5beginE:
	.zero		1
	.type		_ZN74_INTERNAL_365d0264_38_flash_fwd_hdim256_fp16_softcap_sm80_cu_cf07d2ef_37714cuda3std3__476_GLOBAL__N__365d0264_38_flash_fwd_hdim256_fp16_softcap_sm80_cu_cf07d2ef_37716ignoreE,@object
	.size		_ZN74_INTERNAL_365d0264_38_flash_fwd_hdim256_fp16_softcap_sm80_cu_cf07d2ef_37714cuda3std3__476_GLOBAL__N__365d0264_38_flash_fwd_hdim256_fp16_softcap_sm80_cu_cf07d2ef_37716ignoreE,(_ZN74_INTERNAL_365d0264_38_flash_fwd_hdim256_fp16_softcap_sm80_cu_cf07d2ef_37714cute7productE - _ZN74_INTERNAL_365d0264_38_flash_fwd_hdim256_fp16_softcap_sm80_cu_cf07d2ef_37714cuda3std3__476_GLOBAL__N__365d0264_38_flash_fwd_hdim256_fp16_softcap_sm80_cu_cf07d2ef_37716ignoreE)
_ZN74_INTERNAL_365d0264_38_flash_fwd_hdim256_fp16_softcap_sm80_cu_cf07d2ef_37714cuda3std3__476_GLOBAL__N__365d0264_38_flash_fwd_hdim256_fp16_softcap_sm80_cu_cf07d2ef_37716ignoreE:
	.zero		1
	.type		_ZN74_INTERNAL_365d0264_38_flash_fwd_hdim256_fp16_softcap_sm80_cu_cf07d2ef_37714cute7productE,@object
	.size		_ZN74_INTERNAL_365d0264_38_flash_fwd_hdim256_fp16_softcap_sm80_cu_cf07d2ef_37714cute7productE,(_ZN74_INTERNAL_365d0264_38_flash_fwd_hdim256_fp16_softcap_sm80_cu_cf07d2ef_37714cuda3std3__45__cpo3endE - _ZN74_INTERNAL_365d0264_38_flash_fwd_hdim256_fp16_softcap_sm80_cu_cf07d2ef_37714cute7productE)
_ZN74_INTERNAL_365d0264_38_flash_fwd_hdim256_fp16_softcap_sm80_cu_cf07d2ef_37714cute7productE:
	.zero		1
	.type		_ZN74_INTERNAL_365d0264_38_flash_fwd_hdim256_fp16_softcap_sm80_cu_cf07d2ef_37714cuda3std3__45__cpo3endE,@object
	.size		_ZN74_INTERNAL_365d0264_38_flash_fwd_hdim256_fp16_softcap_sm80_cu_cf07d2ef_37714cuda3std3__45__cpo3endE,(_ZN74_INTERNAL_365d0264_38_flash_fwd_hdim256_fp16_softcap_sm80_cu_cf07d2ef_37714cuda3std3__419piecewise_constructE - _ZN74_INTERNAL_365d0264_38_flash_fwd_hdim256_fp16_softcap_sm80_cu_cf07d2ef_37714cuda3std3__45__cpo3endE)
_ZN74_INTERNAL_365d0264_38_flash_fwd_hdim256_fp16_softcap_sm80_cu_cf07d2ef_37714cuda3std3__45__cpo3endE:
	.zero		1
	.type		_ZN74_INTERNAL_365d0264_38_flash_fwd_hdim256_fp16_softcap_sm80_cu_cf07d2ef_37714cuda3std3__419piecewise_constructE,@object
	.size		_ZN74_INTERNAL_365d0264_38_flash_fwd_hdim256_fp16_softcap_sm80_cu_cf07d2ef_37714cuda3std3__419piecewise_constructE,(_ZN74_INTERNAL_365d0264_38_flash_fwd_hdim256_fp16_softcap_sm80_cu_cf07d2ef_37714cuda3std3__45__cpo4cendE - _ZN74_INTERNAL_365d0264_38_flash_fwd_hdim256_fp16_softcap_sm80_cu_cf07d2ef_37714cuda3std3__419piecewise_constructE)
_ZN74_INTERNAL_365d0264_38_flash_fwd_hdim256_fp16_softcap_sm80_cu_cf07d2ef_37714cuda3std3__419piecewise_constructE:
	.zero		1
	.type		_ZN74_INTERNAL_365d0264_38_flash_fwd_hdim256_fp16_softcap_sm80_cu_cf07d2ef_37714cuda3std3__45__cpo4cendE,@object
	.size		_ZN74_INTERNAL_365d0264_38_flash_fwd_hdim256_fp16_softcap_sm80_cu_cf07d2ef_37714cuda3std3__45__cpo4cendE,(_ZN74_INTERNAL_365d0264_38_flash_fwd_hdim256_fp16_softcap_sm80_cu_cf07d2ef_37714cuda3std6ranges3__45__cpo4swapE - _ZN74_INTERNAL_365d0264_38_flash_fwd_hdim256_fp16_softcap_sm80_cu_cf07d2ef_37714cuda3std3__45__cpo4cendE)
_ZN74_INTERNAL_365d0264_38_flash_fwd_hdim256_fp16_softcap_sm80_cu_cf07d2ef_37714cuda3std3__45__cpo4cendE:
	.zero		1
	.type		_ZN74_INTERNAL_365d0264_38_flash_fwd_hdim256_fp16_softcap_sm80_cu_cf07d2ef_37714cuda3std6ranges3__45__cpo4swapE,@object
	.size		_ZN74_INTERNAL_365d0264_38_flash_fwd_hdim256_fp16_softcap_sm80_cu_cf07d2ef_37714cuda3std6ranges3__45__cpo4swapE,(.L_7 - _ZN74_INTERNAL_365d0264_38_flash_fwd_hdim256_fp16_softcap_sm80_cu_cf07d2ef_37714cuda3std6ranges3__45__cpo4swapE)
_ZN74_INTERNAL_365d0264_38_flash_fwd_hdim256_fp16_softcap_sm80_cu_cf07d2ef_37714cuda3std6ranges3__45__cpo4swapE:
	.zero		1
.L_7:


//--------------------- .nv.constant0._ZN7cutlass13device_kernelIN5flash19enable_sm80_to_sm89INS1_16FlashAttnFwdSm80INS1_25CollectiveMainloopFwdSm80ILi8ELi1ELb1EN4cute5tupleIJNS5_1CILi128EEENS7_ILi64EEENS7_ILi256EEEEEELi256ENS_6half_tEfNS_4arch4Sm80ELb0ELb0ELb1ELb0ELb0ELb0ELb1ELb0EEENS1_21CollectiveEpilogueFwdINS6_IJS8_SA_S9_EEENS6_IJNS7_ILi1EEESI_SI_EEESC_SE_Li256ELb0ELb1ELb0ELb0EEENS1_19SingleTileSchedulerILb0ELb0ELb1ELi128EEEEEEEEEvNT_6ParamsE --------------------------
	.section	.nv.constant0._ZN7cutlass13device_kernelIN5flash19enable_sm80_to_sm89INS1_16FlashAttnFwdSm80INS1_25CollectiveMainloopFwdSm80ILi8ELi1ELb1EN4cute5tupleIJNS5_1CILi128EEENS7_ILi64EEENS7_ILi256EEEEEELi256ENS_6half_tEfNS_4arch4Sm80ELb0ELb0ELb1ELb0ELb0ELb0ELb1ELb0EEENS1_21CollectiveEpilogueFwdINS6_IJS8_SA_S9_EEENS6_IJNS7_ILi1EEESI_SI_EEESC_SE_Li256ELb0ELb1ELb0ELb0EEENS1_19SingleTileSchedulerILb0ELb0ELb1ELi128EEEEEEEEEvNT_6ParamsE,"a",@progbits
	.sectionflags	@""
	.align	4
.nv.constant0._ZN7cutlass13device_kernelIN5flash19enable_sm80_to_sm89INS1_16FlashAttnFwdSm80INS1_25CollectiveMainloopFwdSm80ILi8ELi1ELb1EN4cute5tupleIJNS5_1CILi128EEENS7_ILi64EEENS7_ILi256EEEEEELi256ENS_6half_tEfNS_4arch4Sm80ELb0ELb0ELb1ELb0ELb0ELb0ELb1ELb0EEENS1_21CollectiveEpilogueFwdINS6_IJS8_SA_S9_EEENS6_IJNS7_ILi1EEESI_SI_EEESC_SE_Li256ELb0ELb1ELb0ELb0EEENS1_19SingleTileSchedulerILb0ELb0ELb1ELi128EEEEEEEEEvNT_6ParamsE:
	.zero		1576


//--------------------- .nv.constant0._ZN7cutlass13device_kernelIN5flash19enable_sm80_to_sm89INS1_16FlashAttnFwdSm80INS1_25CollectiveMainloopFwdSm80ILi8ELi1ELb1EN4cute5tupleIJNS5_1CILi128EEENS7_ILi64EEENS7_ILi256EEEEEELi256ENS_6half_tEfNS_4arch4Sm80ELb0ELb0ELb1ELb1ELb0ELb0ELb1ELb0EEENS1_21CollectiveEpilogueFwdINS6_IJS8_SA_S9_EEENS6_IJNS7_ILi1EEESI_SI_EEESC_SE_Li256ELb1ELb1ELb0ELb0EEENS1_19SingleTileSchedulerILb1ELb0ELb1ELi128EEEEEEEEEvNT_6ParamsE --------------------------
	.section	.nv.constant0._ZN7cutlass13device_kernelIN5flash19enable_sm80_to_sm89INS1_16FlashAttnFwdSm80INS1_25CollectiveMainloopFwdSm80ILi8ELi1ELb1EN4cute5tupleIJNS5_1CILi128EEENS7_ILi64EEENS7_ILi256EEEEEELi256ENS_6half_tEfNS_4arch4Sm80ELb0ELb0ELb1ELb1ELb0ELb0ELb1ELb0EEENS1_21CollectiveEpilogueFwdINS6_IJS8_SA_S9_EEENS6_IJNS7_ILi1EEESI_SI_EEESC_SE_Li256ELb1ELb1ELb0ELb0EEENS1_19SingleTileSchedulerILb1ELb0ELb1ELi128EEEEEEEEEvNT_6ParamsE,"a",@progbits
	.sectionflags	@""
	.align	4
.nv.constant0._ZN7cutlass13device_kernelIN5flash19enable_sm80_to_sm89INS1_16FlashAttnFwdSm80INS1_25CollectiveMainloopFwdSm80ILi8ELi1ELb1EN4cute5tupleIJNS5_1CILi128EEENS7_ILi64EEENS7_ILi256EEEEEELi256ENS_6half_tEfNS_4arch4Sm80ELb0ELb0ELb1ELb1ELb0ELb0ELb1ELb0EEENS1_21CollectiveEpilogueFwdINS6_IJS8_SA_S9_EEENS6_IJNS7_ILi1EEESI_SI_EEESC_SE_Li256ELb1ELb1ELb0ELb0EEENS1_19SingleTileSchedulerILb1ELb0ELb1ELi128EEEEEEEEEvNT_6ParamsE:
	.zero		1576


//--------------------- .nv.constant0._ZN7cutlass13device_kernelIN5flash19enable_sm80_to_sm89INS1_16FlashAttnFwdSm80INS1_25CollectiveMainloopFwdSm80ILi8ELi1ELb0EN4cute5tupleIJNS5_1CILi128EEENS7_ILi32EEENS7_ILi256EEEEEELi256ENS_6half_tEfNS_4arch4Sm80ELb0ELb0ELb1ELb1ELb0ELb1ELb1ELb0EEENS1_21CollectiveEpilogueFwdINS6_IJS8_SA_S9_EEENS6_IJNS7_ILi1EEESI_SI_EEESC_SE_Li256ELb1ELb1ELb0ELb0EEENS1_19SingleTileSchedulerILb1ELb0ELb1ELi128EEEEEEEEEvNT_6ParamsE --------------------------
	.section	.nv.constant0._ZN7cutlass13device_kernelIN5flash19enable_sm80_to_sm89INS1_16FlashAttnFwdSm80INS1_25CollectiveMainloopFwdSm80ILi8ELi1ELb0EN4cute5tupleIJNS5_1CILi128EEENS7_ILi32EEENS7_ILi256EEEEEELi256ENS_6half_tEfNS_4arch4Sm80ELb0ELb0ELb1ELb1ELb0ELb1ELb1ELb0EEENS1_21CollectiveEpilogueFwdINS6_IJS8_SA_S9_EEENS6_IJNS7_ILi1EEESI_SI_EEESC_SE_Li256ELb1ELb1ELb0ELb0EEENS1_19SingleTileSchedulerILb1ELb0ELb1ELi128EEEEEEEEEvNT_6ParamsE,"a",@progbits
	.sectionflags	@""
	.align	4
.nv.constant0._ZN7cutlass13device_kernelIN5flash19enable_sm80_to_sm89INS1_16FlashAttnFwdSm80INS1_25CollectiveMainloopFwdSm80ILi8ELi1ELb0EN4cute5tupleIJNS5_1CILi128EEENS7_ILi32EEENS7_ILi256EEEEEELi256ENS_6half_tEfNS_4arch4Sm80ELb0ELb0ELb1ELb1ELb0ELb1ELb1ELb0EEENS1_21CollectiveEpilogueFwdINS6_IJS8_SA_S9_EEENS6_IJNS7_ILi1EEESI_SI_EEESC_SE_Li256ELb1ELb1ELb0ELb0EEENS1_19SingleTileSchedulerILb1ELb0ELb1ELi128EEEEEEEEEvNT_6ParamsE:
	.zero		1576


//--------------------- .nv.constant0._ZN7cutlass13device_kernelIN5flash19enable_sm80_to_sm89INS1_16FlashAttnFwdSm80INS1_25CollectiveMainloopFwdSm80ILi8ELi1ELb1EN4cute5tupleIJNS5_1CILi128EEENS7_ILi48EEENS7_ILi256EEEEEELi256ENS_6half_tEfNS_4arch4Sm80ELb0ELb1ELb1ELb0ELb0ELb0ELb1ELb0EEENS1_21CollectiveEpilogueFwdINS6_IJS8_SA_S9_EEENS6_IJNS7_ILi1EEESI_SI_EEESC_SE_Li256ELb0ELb1ELb0ELb0EEENS1_19SingleTileSchedulerILb0ELb0ELb1ELi128EEEEEEEEEvNT_6ParamsE --------------------------
	.section	.nv.constant0._ZN7cutlass13device_kernelIN5flash19enable_sm80_to_sm89INS1_16FlashAttnFwdSm80INS1_25CollectiveMainloopFwdSm80ILi8ELi1ELb1EN4cute5tupleIJNS5_1CILi128EEENS7_ILi48EEENS7_ILi256EEEEEELi256ENS_6half_tEfNS_4arch4Sm80ELb0ELb1ELb1ELb0ELb0ELb0ELb1ELb0EEENS1_21CollectiveEpilogueFwdINS6_IJS8_SA_S9_EEENS6_IJNS7_ILi1EEESI_SI_EEESC_SE_Li256ELb0ELb1ELb0ELb0EEENS1_19SingleTileSchedulerILb0ELb0ELb1ELi128EEEEEEEEEvNT_6ParamsE,"a",@progbits
	.sectionflags	@""
	.align	4
.nv.constant0._ZN7cutlass13device_kernelIN5flash19enable_sm80_to_sm89INS1_16FlashAttnFwdSm80INS1_25CollectiveMainloopFwdSm80ILi8ELi1ELb1EN4cute5tupleIJNS5_1CILi128EEENS7_ILi48EEENS7_ILi256EEEEEELi256ENS_6half_tEfNS_4arch4Sm80ELb0ELb1ELb1ELb0ELb0ELb0ELb1ELb0EEENS1_21CollectiveEpilogueFwdINS6_IJS8_SA_S9_EEENS6_IJNS7_ILi1EEESI_SI_EEESC_SE_Li256ELb0ELb1ELb0ELb0EEENS1_19SingleTileSchedulerILb0ELb0ELb1ELi128EEEEEEEEEvNT_6ParamsE:
	.zero		1576


//--------------------- .nv.constant0._ZN7cutlass13device_kernelIN5flash19enable_sm80_to_sm89INS1_16FlashAttnFwdSm80INS1_25CollectiveMainloopFwdSm80ILi8ELi1ELb1EN4cute5tupleIJNS5_1CILi128EEENS7_ILi48EEENS7_ILi256EEEEEELi256ENS_6half_tEfNS_4arch4Sm80ELb0ELb1ELb1ELb1ELb0ELb0ELb1ELb0EEENS1_21CollectiveEpilogueFwdINS6_IJS8_SA_S9_EEENS6_IJNS7_ILi1EEESI_SI_EEESC_SE_Li256ELb1ELb1ELb0ELb0EEENS1_19SingleTileSchedulerILb1ELb0ELb1ELi128EEEEEEEEEvNT_6ParamsE --------------------------
	.section	.nv.constant0._ZN7cutlass13device_kernelIN5flash19enable_sm80_to_sm89INS1_16FlashAttnFwdSm80INS1_25CollectiveMainloopFwdSm80ILi8ELi1ELb1EN4cute5tupleIJNS5_1CILi128EEENS7_ILi48EEENS7_ILi256EEEEEELi256ENS_6half_tEfNS_4arch4Sm80ELb0ELb1ELb1ELb1ELb0ELb0ELb1ELb0EEENS1_21CollectiveEpilogueFwdINS6_IJS8_SA_S9_EEENS6_IJNS7_ILi1EEESI_SI_EEESC_SE_Li256ELb1ELb1ELb0ELb0EEENS1_19SingleTileSchedulerILb1ELb0ELb1ELi128EEEEEEEEEvNT_6ParamsE,"a",@progbits
	.sectionflags	@""
	.align	4
.nv.constant0._ZN7cutlass13device_kernelIN5flash19enable_sm80_to_sm89INS1_16FlashAttnFwdSm80INS1_25CollectiveMainloopFwdSm80ILi8ELi1ELb1EN4cute5tupleIJNS5_1CILi128EEENS7_ILi48EEENS7_ILi256EEEEEELi256ENS_6half_tEfNS_4arch4Sm80ELb0ELb1ELb1ELb1ELb0ELb0ELb1ELb0EEENS1_21CollectiveEpilogueFwdINS6_IJS8_SA_S9_EEENS6_IJNS7_ILi1EEESI_SI_EEESC_SE_Li256ELb1ELb1ELb0ELb0EEENS1_19SingleTileSchedulerILb1ELb0ELb1ELi128EEEEEEEEEvNT_6ParamsE:
	.zero		1576


//--------------------- .nv.constant0._ZN7cutlass13device_kernelIN5flash19enable_sm80_to_sm89INS1_16FlashAttnFwdSm80INS1_25CollectiveMainloopFwdSm80ILi8ELi1ELb0EN4cute5tupleIJNS5_1CILi128EEENS7_ILi32EEENS7_ILi256EEEEEELi256ENS_6half_tEfNS_4arch4Sm80ELb0ELb1ELb1ELb1ELb0ELb1ELb1ELb0EEENS1_21CollectiveEpilogueFwdINS6_IJS8_SA_S9_EEENS6_IJNS7_ILi1EEESI_SI_EEESC_SE_Li256ELb1ELb1ELb0ELb0EEENS1_19SingleTileSchedulerILb1ELb0ELb1ELi128EEEEEEEEEvNT_6ParamsE --------------------------
	.section	.nv.constant0._ZN7cutlass13device_kernelIN5flash19enable_sm80_to_sm89INS1_16FlashAttnFwdSm80INS1_25CollectiveMainloopFwdSm80ILi8ELi1ELb0EN4cute5tupleIJNS5_1CILi128EEENS7_ILi32EEENS7_ILi256EEEEEELi256ENS_6half_tEfNS_4arch4Sm80ELb0ELb1ELb1ELb1ELb0ELb1ELb1ELb0EEENS1_21CollectiveEpilogueFwdINS6_IJS8_SA_S9_EEENS6_IJNS7_ILi1EEESI_SI_EEESC_SE_Li256ELb1ELb1ELb0ELb0EEENS1_19SingleTileSchedulerILb1ELb0ELb1ELi128EEEEEEEEEvNT_6ParamsE,"a",@progbits
	.sectionflags	@""
	.align	4
.nv.constant0._ZN7cutlass13device_kernelIN5flash19enable_sm80_to_sm89INS1_16FlashAttnFwdSm80INS1_25CollectiveMainloopFwdSm80ILi8ELi1ELb0EN4cute5tupleIJNS5_1CILi128EEENS7_ILi32EEENS7_ILi256EEEEEELi256ENS_6half_tEfNS_4arch4Sm80ELb0ELb1ELb1ELb1ELb0ELb1ELb1ELb0EEENS1_21CollectiveEpilogueFwdINS6_IJS8_SA_S9_EEENS6_IJNS7_ILi1EEESI_SI_EEESC_SE_Li256ELb1ELb1ELb0ELb0EEENS1_19SingleTileSchedulerILb1ELb0ELb1ELi128EEEEEEEEEvNT_6ParamsE:
	.zero		1576


//--------------------- .nv.constant0._ZN7cutlass13device_kernelIN5flash19enable_sm80_to_sm89INS1_16FlashAttnFwdSm80INS1_25CollectiveMainloopFwdSm80ILi8ELi1ELb1EN4cute5tupleIJNS5_1CILi128EEENS7_ILi64EEENS7_ILi256EEEEEELi256ENS_6half_tEfNS_4arch4Sm80ELb1ELb0ELb1ELb0ELb0ELb0ELb1ELb0EEENS1_21CollectiveEpilogueFwdINS6_IJS8_SA_S9_EEENS6_IJNS7_ILi1EEESI_SI_EEESC_SE_Li256ELb0ELb1ELb0ELb0EEENS1_30DynamicPersistentTileSchedulerILi256ELi256ELb0ELb1ELb0EEEEEEEEEvNT_6ParamsE --------------------------
	.section	.nv.constant0._ZN7cutlass13device_kernelIN5flash19enable_sm80_to_sm89INS1_16FlashAttnFwdSm80INS1_25CollectiveMainloopFwdSm80ILi8ELi1ELb1EN4cute5tupleIJNS5_1CILi128EEENS7_ILi64EEENS7_ILi256EEEEEELi256ENS_6half_tEfNS_4arch4Sm80ELb1ELb0ELb1ELb0ELb0ELb0ELb1ELb0EEENS1_21CollectiveEpilogueFwdINS6_IJS8_SA_S9_EEENS6_IJNS7_ILi1EEESI_SI_EEESC_SE_Li256ELb0ELb1ELb0ELb0EEENS1_30DynamicPersistentTileSchedulerILi256ELi256ELb0ELb1ELb0EEEEEEEEEvNT_6ParamsE,"a",@progbits
	.sectionflags	@""
	.align	4
.nv.constant0._ZN7cutlass13device_kernelIN5flash19enable_sm80_to_sm89INS1_16FlashAttnFwdSm80INS1_25CollectiveMainloopFwdSm80ILi8ELi1ELb1EN4cute5tupleIJNS5_1CILi128EEENS7_ILi64EEENS7_ILi256EEEEEELi256ENS_6half_tEfNS_4arch4Sm80ELb1ELb0ELb1ELb0ELb0ELb0ELb1ELb0EEENS1_21CollectiveEpilogueFwdINS6_IJS8_SA_S9_EEENS6_IJNS7_ILi1EEESI_SI_EEESC_SE_Li256ELb0ELb1ELb0ELb0EEENS1_30DynamicPersistentTileSchedulerILi256ELi256ELb0ELb1ELb0EEEEEEEEEvNT_6ParamsE:
	.zero		1592


//--------------------- .nv.constant0._ZN7cutlass13device_kernelIN5flash19enable_sm80_to_sm89INS1_16FlashAttnFwdSm80INS1_25CollectiveMainloopFwdSm80ILi8ELi1ELb1EN4cute5tupleIJNS5_1CILi128EEENS7_ILi64EEENS7_ILi256EEEEEELi256ENS_6half_tEfNS_4arch4Sm80ELb1ELb0ELb1ELb1ELb0ELb0ELb1ELb0EEENS1_21CollectiveEpilogueFwdINS6_IJS8_SA_S9_EEENS6_IJNS7_ILi1EEESI_SI_EEESC_SE_Li256ELb1ELb1ELb0ELb0EEENS1_19SingleTileSchedulerILb1ELb0ELb1ELi128EEEEEEEEEvNT_6ParamsE --------------------------
	.section	.nv.constant0._ZN7cutlass13device_kernelIN5flash19enable_sm80_to_sm89INS1_16FlashAttnFwdSm80INS1_25CollectiveMainloopFwdSm80ILi8ELi1ELb1EN4cute5tupleIJNS5_1CILi128EEENS7_ILi64EEENS7_ILi256EEEEEELi256ENS_6half_tEfNS_4arch4Sm80ELb1ELb0ELb1ELb1ELb0ELb0ELb1ELb0EEENS1_21CollectiveEpilogueFwdINS6_IJS8_SA_S9_EEENS6_IJNS7_ILi1EEESI_SI_EEESC_SE_Li256ELb1ELb1ELb0ELb0EEENS1_19SingleTileSchedulerILb1ELb0ELb1ELi128EEEEEEEEEvNT_6ParamsE,"a",@progbits
	.sectionflags	@""
	.align	4
.nv.constant0._ZN7cutlass13device_kernelIN5flash19enable_sm80_to_sm89INS1_16FlashAttnFwdSm80INS1_25CollectiveMainloopFwdSm80ILi8ELi1ELb1EN4cute5tupleIJNS5_1CILi128EEENS7_ILi64EEENS7_ILi256EEEEEELi256ENS_6half_tEfNS_4arch4Sm80ELb1ELb0ELb1ELb1ELb0ELb0ELb1ELb0EEENS1_21CollectiveEpilogueFwdINS6_IJS8_SA_S9_EEENS6_IJNS7_ILi1EEESI_SI_EEESC_SE_Li256ELb1ELb1ELb0ELb0EEENS1_19SingleTileSchedulerILb1ELb0ELb1ELi128EEEEEEEEEvNT_6ParamsE:
	.zero		1576


//--------------------- .nv.constant0._ZN7cutlass13device_kernelIN5flash19enable_sm80_to_sm89INS1_16FlashAttnFwdSm80INS1_25CollectiveMainloopFwdSm80ILi8ELi1ELb0EN4cute5tupleIJNS5_1CILi128EEENS7_ILi32EEENS7_ILi256EEEEEELi256ENS_6half_tEfNS_4arch4Sm80ELb1ELb0ELb1ELb1ELb0ELb1ELb1ELb0EEENS1_21CollectiveEpilogueFwdINS6_IJS8_SA_S9_EEENS6_IJNS7_ILi1EEESI_SI_EEESC_SE_Li256ELb1ELb1ELb0ELb0EEENS1_19SingleTileSchedulerILb1ELb0ELb1ELi128EEEEEEEEEvNT_6ParamsE --------------------------
	.section	.nv.constant0._ZN7cutlass13device_kernelIN5flash19enable_sm80_to_sm89INS1_16FlashAttnFwdSm80INS1_25CollectiveMainloopFwdSm80ILi8ELi1ELb0EN4cute5tupleIJNS5_1CILi128EEENS7_ILi32EEENS7_ILi256EEEEEELi256ENS_6half_tEfNS_4arch4Sm80ELb1ELb0ELb1ELb1ELb0ELb1ELb1ELb0EEENS1_21CollectiveEpilogueFwdINS6_IJS8_SA_S9_EEENS6_IJNS7_ILi1EEESI_SI_EEESC_SE_Li256ELb1ELb1ELb0ELb0EEENS1_19SingleTileSchedulerILb1ELb0ELb1ELi128EEEEEEEEEvNT_6ParamsE,"a",@progbits
	.sectionflags	@""
	.align	4
.nv.constant0._ZN7cutlass13device_kernelIN5flash19enable_sm80_to_sm89INS1_16FlashAttnFwdSm80INS1_25CollectiveMainloopFwdSm80ILi8ELi1ELb0EN4cute5tupleIJNS5_1CILi128EEENS7_ILi32EEENS7_ILi256EEEEEELi256ENS_6half_tEfNS_4arch4Sm80ELb1ELb0ELb1ELb1ELb0ELb1ELb1ELb0EEENS1_21CollectiveEpilogueFwdINS6_IJS8_SA_S9_EEENS6_IJNS7_ILi1EEESI_SI_EEESC_SE_Li256ELb1ELb1ELb0ELb0EEENS1_19SingleTileSchedulerILb1ELb0ELb1ELi128EEEEEEEEEvNT_6ParamsE:
	.zero		1576


//--------------------- .nv.constant0._ZN7cutlass13device_kernelIN5flash19enable_sm80_to_sm89INS1_16FlashAttnFwdSm80INS1_25CollectiveMainloopFwdSm80ILi8ELi1ELb0EN4cute5tupleIJNS5_1CILi128EEENS7_ILi96EEENS7_ILi256EEEEEELi256ENS_6half_tEfNS_4arch4Sm80ELb0ELb0ELb1ELb0ELb0ELb0ELb1ELb0EEENS1_21CollectiveEpilogueFwdINS6_IJS8_SA_S9_EEENS6_IJNS7_ILi1EEESI_SI_EEESC_SE_Li256ELb0ELb1ELb0ELb0EEENS1_19SingleTileSchedulerILb0ELb0ELb1ELi128EEEEEEEEEvNT_6ParamsE --------------------------
	.section	.nv.constant0._ZN7cutlass13device_kernelIN5flash19enable_sm80_to_sm89INS1_16FlashAttnFwdSm80INS1_25CollectiveMainloopFwdSm80ILi8ELi1ELb0EN4cute5tupleIJNS5_1CILi128EEENS7_ILi96EEENS7_ILi256EEEEEELi256ENS_6half_tEfNS_4arch4Sm80ELb0ELb0ELb1ELb0ELb0ELb0ELb1ELb0EEENS1_21CollectiveEpilogueFwdINS6_IJS8_SA_S9_EEENS6_IJNS7_ILi1EEESI_SI_EEESC_SE_Li256ELb0ELb1ELb0ELb0EEENS1_19SingleTileSchedulerILb0ELb0ELb1ELi128EEEEEEEEEvNT_6ParamsE,"a",@progbits
	.sectionflags	@""
	.align	4
.nv.constant0._ZN7cutlass13device_kernelIN5flash19enable_sm80_to_sm89INS1_16FlashAttnFwdSm80INS1_25CollectiveMainloopFwdSm80ILi8ELi1ELb0EN4cute5tupleIJNS5_1CILi128EEENS7_ILi96EEENS7_ILi256EEEEEELi256ENS_6half_tEfNS_4arch4Sm80ELb0ELb0ELb1ELb0ELb0ELb0ELb1ELb0EEENS1_21CollectiveEpilogueFwdINS6_IJS8_SA_S9_EEENS6_IJNS7_ILi1EEESI_SI_EEESC_SE_Li256ELb0ELb1ELb0ELb0EEENS1_19SingleTileSchedulerILb0ELb0ELb1ELi128EEEEEEEEEvNT_6ParamsE:
	.zero		1576


//--------------------- .nv.constant0._ZN7cutlass13device_kernelIN5flash19enable_sm80_to_sm89INS1_16FlashAttnFwdSm80INS1_25CollectiveMainloopFwdSm80ILi8ELi1ELb0EN4cute5tupleIJNS5_1CILi128EEENS7_ILi96EEENS7_ILi256EEEEEELi256ENS_6half_tEfNS_4arch4Sm80ELb0ELb0ELb1ELb1ELb0ELb0ELb1ELb0EEENS1_21CollectiveEpilogueFwdINS6_IJS8_SA_S9_EEENS6_IJNS7_ILi1EEESI_SI_EEESC_SE_Li256ELb1ELb1ELb0ELb0EEENS1_19SingleTileSchedulerILb1ELb0ELb1ELi128EEEEEEEEEvNT_6ParamsE --------------------------
	.section	.nv.constant0._ZN7cutlass13device_kernelIN5flash19enable_sm80_to_sm89INS1_16FlashAttnFwdSm80INS1_25CollectiveMainloopFwdSm80ILi8ELi1ELb0EN4cute5tupleIJNS5_1CILi128EEENS7_ILi96EEENS7_ILi256EEEEEELi256ENS_6half_tEfNS_4arch4Sm80ELb0ELb0ELb1ELb1ELb0ELb0ELb1ELb0EEENS1_21CollectiveEpilogueFwdINS6_IJS8_SA_S9_EEENS6_IJNS7_ILi1EEESI_SI_EEESC_SE_Li256ELb1ELb1ELb0ELb0EEENS1_19SingleTileSchedulerILb1ELb0ELb1ELi128EEEEEEEEEvNT_6ParamsE,"a",@progbits
	.sectionflags	@""
	.align	4
.nv.constant0._ZN7cutlass13device_kernelIN5flash19enable_sm80_to_sm89INS1_16FlashAttnFwdSm80INS1_25CollectiveMainloopFwdSm80ILi8ELi1ELb0EN4cute5tupleIJNS5_1CILi128EEENS7_ILi96EEENS7_ILi256EEEEEELi256ENS_6half_tEfNS_4arch4Sm80ELb0ELb0ELb1ELb1ELb0ELb0ELb1ELb0EEENS1_21CollectiveEpilogueFwdINS6_IJS8_SA_S9_EEENS6_IJNS7_ILi1EEESI_SI_EEESC_SE_Li256ELb1ELb1ELb0ELb0EEENS1_19SingleTileSchedulerILb1ELb0ELb1ELi128EEEEEEEEEvNT_6ParamsE:
	.zero		1576


//--------------------- .nv.constant0._ZN7cutlass13device_kernelIN5flash19enable_sm80_to_sm89INS1_16FlashAttnFwdSm80INS1_25CollectiveMainloopFwdSm80ILi8ELi1ELb0EN4cute5tupleIJNS5_1CILi128EEENS7_ILi48EEENS7_ILi256EEEEEELi256ENS_6half_tEfNS_4arch4Sm80ELb0ELb0ELb1ELb1ELb0ELb1ELb1ELb0EEENS1_21CollectiveEpilogueFwdINS6_IJS8_SA_S9_EEENS6_IJNS7_ILi1EEESI_SI_EEESC_SE_Li256ELb1ELb1ELb0ELb0EEENS1_19SingleTileSchedulerILb1ELb0ELb1ELi128EEEEEEEEEvNT_6ParamsE --------------------------
	.section	.nv.constant0._ZN7cutlass13device_kernelIN5flash19enable_sm80_to_sm89INS1_16FlashAttnFwdSm80INS1_25CollectiveMainloopFwdSm80ILi8ELi1ELb0EN4cute5tupleIJNS5_1CILi128EEENS7_ILi48EEENS7_ILi256EEEEEELi256ENS_6half_tEfNS_4arch4Sm80ELb0ELb0ELb1ELb1ELb0ELb1ELb1ELb0EEENS1_21CollectiveEpilogueFwdINS6_IJS8_SA_S9_EEENS6_IJNS7_ILi1EEESI_SI_EEESC_SE_Li256ELb1ELb1ELb0ELb0EEENS1_19SingleTileSchedulerILb1ELb0ELb1ELi128EEEEEEEEEvNT_6ParamsE,"a",@progbits
	.sectionflags	@""
	.align	4
.nv.constant0._ZN7cutlass13device_kernelIN5flash19enable_sm80_to_sm89INS1_16FlashAttnFwdSm80INS1_25CollectiveMainloopFwdSm80ILi8ELi1ELb0EN4cute5tupleIJNS5_1CILi128EEENS7_ILi48EEENS7_ILi256EEEEEELi256ENS_6half_tEfNS_4arch4Sm80ELb0ELb0ELb1ELb1ELb0ELb1ELb1ELb0EEENS1_21CollectiveEpilogueFwdINS6_IJS8_SA_S9_EEENS6_IJNS7_ILi1EEESI_SI_EEESC_SE_Li256ELb1ELb1ELb0ELb0EEENS1_19SingleTileSchedulerILb1ELb0ELb1ELi128EEEEEEEEEvNT_6ParamsE:
	.zero		1576


//--------------------- .nv.constant0._ZN7cutlass13device_kernelIN5flash19enable_sm80_to_sm89INS1_16FlashAttnFwdSm80INS1_25CollectiveMainloopFwdSm80ILi8ELi1ELb0EN4cute5tupleIJNS5_1CILi128EEENS7_ILi64EEENS7_ILi256EEEEEELi256ENS_6half_tEfNS_4arch4Sm80ELb0ELb1ELb1ELb0ELb0ELb0ELb1ELb0EEENS1_21CollectiveEpilogueFwdINS6_IJS8_SA_S9_EEENS6_IJNS7_ILi1EEESI_SI_EEESC_SE_Li256ELb0ELb1ELb0ELb0EEENS1_19SingleTileSchedulerILb0ELb0ELb1ELi128EEEEEEEEEvNT_6ParamsE --------------------------
	.section	.nv.constant0._ZN7cutlass13device_kernelIN5flash19enable_sm80_to_sm89INS1_16FlashAttnFwdSm80INS1_25CollectiveMainloopFwdSm80ILi8ELi1ELb0EN4cute5tupleIJNS5_1CILi128EEENS7_ILi64EEENS7_ILi256EEEEEELi256ENS_6half_tEfNS_4arch4Sm80ELb0ELb1ELb1ELb0ELb0ELb0ELb1ELb0EEENS1_21CollectiveEpilogueFwdINS6_IJS8_SA_S9_EEENS6_IJNS7_ILi1EEESI_SI_EEESC_SE_Li256ELb0ELb1ELb0ELb0EEENS1_19SingleTileSchedulerILb0ELb0ELb1ELi128EEEEEEEEEvNT_6ParamsE,"a",@progbits
	.sectionflags	@""
	.align	4
.nv.constant0._ZN7cutlass13device_kernelIN5flash19enable_sm80_to_sm89INS1_16FlashAttnFwdSm80INS1_25CollectiveMainloopFwdSm80ILi8ELi1ELb0EN4cute5tupleIJNS5_1CILi128EEENS7_ILi64EEENS7_ILi256EEEEEELi256ENS_6half_tEfNS_4arch4Sm80ELb0ELb1ELb1ELb0ELb0ELb0ELb1ELb0EEENS1_21CollectiveEpilogueFwdINS6_IJS8_SA_S9_EEENS6_IJNS7_ILi1EEESI_SI_EEESC_SE_Li256ELb0ELb1ELb0ELb0EEENS1_19SingleTileSchedulerILb0ELb0ELb1ELi128EEEEEEEEEvNT_6ParamsE:
	.zero		1576


//--------------------- .nv.constant0._ZN7cutlass13device_kernelIN5flash19enable_sm80_to_sm89INS1_16FlashAttnFwdSm80INS1_25CollectiveMainloopFwdSm80ILi8ELi1ELb0EN4cute5tupleIJNS5_1CILi128EEENS7_ILi64EEENS7_ILi256EEEEEELi256ENS_6half_tEfNS_4arch4Sm80ELb0ELb1ELb1ELb1ELb0ELb0ELb1ELb0EEENS1_21CollectiveEpilogueFwdINS6_IJS8_SA_S9_EEENS6_IJNS7_ILi1EEESI_SI_EEESC_SE_Li256ELb1ELb1ELb0ELb0EEENS1_19SingleTileSchedulerILb1ELb0ELb1ELi128EEEEEEEEEvNT_6ParamsE --------------------------
	.section	.nv.constant0._ZN7cutlass13device_kernelIN5flash19enable_sm80_to_sm89INS1_16FlashAttnFwdSm80INS1_25CollectiveMainloopFwdSm80ILi8ELi1ELb0EN4cute5tupleIJNS5_1CILi128EEENS7_ILi64EEENS7_ILi256EEEEEELi256ENS_6half_tEfNS_4arch4Sm80ELb0ELb1ELb1ELb1ELb0ELb0ELb1ELb0EEENS1_21CollectiveEpilogueFwdINS6_IJS8_SA_S9_EEENS6_IJNS7_ILi1EEESI_SI_EEESC_SE_Li256ELb1ELb1ELb0ELb0EEENS1_19SingleTileSchedulerILb1ELb0ELb1ELi128EEEEEEEEEvNT_6ParamsE,"a",@progbits
	.sectionflags	@""
	.align	4
.nv.constant0._ZN7cutlass13device_kernelIN5flash19enable_sm80_to_sm89INS1_16FlashAttnFwdSm80INS1_25CollectiveMainloopFwdSm80ILi8ELi1ELb0EN4cute5tupleIJNS5_1CILi128EEENS7_ILi64EEENS7_ILi256EEEEEELi256ENS_6half_tEfNS_4arch4Sm80ELb0ELb1ELb1ELb1ELb0ELb0ELb1ELb0EEENS1_21CollectiveEpilogueFwdINS6_IJS8_SA_S9_EEENS6_IJNS7_ILi1EEESI_SI_EEESC_SE_Li256ELb1ELb1ELb0ELb0EEENS1_19SingleTileSchedulerILb1ELb0ELb1ELi128EEEEEEEEEvNT_6ParamsE:
	.zero		1576


//--------------------- .nv.constant0._ZN7cutlass13device_kernelIN5flash19enable_sm80_to_sm89INS1_16FlashAttnFwdSm80INS1_25CollectiveMainloopFwdSm80ILi8ELi1ELb0EN4cute5tupleIJNS5_1CILi128EEENS7_ILi48EEENS7_ILi256EEEEEELi256ENS_6half_tEfNS_4arch4Sm80ELb0ELb1ELb1ELb1ELb0ELb1ELb1ELb0EEENS1_21CollectiveEpilogueFwdINS6_IJS8_SA_S9_EEENS6_IJNS7_ILi1EEESI_SI_EEESC_SE_Li256ELb1ELb1ELb0ELb0EEENS1_19SingleTileSchedulerILb1ELb0ELb1ELi128EEEEEEEEEvNT_6ParamsE --------------------------
	.section	.nv.constant0._ZN7cutlass13device_kernelIN5flash19enable_sm80_to_sm89INS1_16FlashAttnFwdSm80INS1_25CollectiveMainloopFwdSm80ILi8ELi1ELb0EN4cute5tupleIJNS5_1CILi128EEENS7_ILi48EEENS7_ILi256EEEEEELi256ENS_6half_tEfNS_4arch4Sm80ELb0ELb1ELb1ELb1ELb0ELb1ELb1ELb0EEENS1_21CollectiveEpilogueFwdINS6_IJS8_SA_S9_EEENS6_IJNS7_ILi1EEESI_SI_EEESC_SE_Li256ELb1ELb1ELb0ELb0EEENS1_19SingleTileSchedulerILb1ELb0ELb1ELi128EEEEEEEEEvNT_6ParamsE,"a",@progbits
	.sectionflags	@""
	.align	4
.nv.constant0._ZN7cutlass13device_kernelIN5flash19enable_sm80_to_sm89INS1_16FlashAttnFwdSm80INS1_25CollectiveMainloopFwdSm80ILi8ELi1ELb0EN4cute5tupleIJNS5_1CILi128EEENS7_ILi48EEENS7_ILi256EEEEEELi256ENS_6half_tEfNS_4arch4Sm80ELb0ELb1ELb1ELb1ELb0ELb1ELb1ELb0EEENS1_21CollectiveEpilogueFwdINS6_IJS8_SA_S9_EEENS6_IJNS7_ILi1EEESI_SI_EEESC_SE_Li256ELb1ELb1ELb0ELb0EEENS1_19SingleTileSchedulerILb1ELb0ELb1ELi128EEEEEEEEEvNT_6ParamsE:
	.zero		1576


//--------------------- .nv.constant0._ZN7cutlass13device_kernelIN5flash19enable_sm80_to_sm89INS1_16FlashAttnFwdSm80INS1_25CollectiveMainloopFwdSm80ILi8ELi1ELb0EN4cute5tupleIJNS5_1CILi128EEENS7_ILi96EEENS7_ILi256EEEEEELi256ENS_6half_tEfNS_4arch4Sm80ELb1ELb0ELb1ELb0ELb0ELb0ELb1ELb0EEENS1_21CollectiveEpilogueFwdINS6_IJS8_SA_S9_EEENS6_IJNS7_ILi1EEESI_SI_EEESC_SE_Li256ELb0ELb1ELb0ELb0EEENS1_30DynamicPersistentTileSchedulerILi256ELi256ELb0ELb1ELb0EEEEEEEEEvNT_6ParamsE --------------------------
	.section	.nv.constant0._ZN7cutlass13device_kernelIN5flash19enable_sm80_to_sm89INS1_16FlashAttnFwdSm80INS1_25CollectiveMainloopFwdSm80ILi8ELi1ELb0EN4cute5tupleIJNS5_1CILi128EEENS7_ILi96EEENS7_ILi256EEEEEELi256ENS_6half_tEfNS_4arch4Sm80ELb1ELb0ELb1ELb0ELb0ELb0ELb1ELb0EEENS1_21CollectiveEpilogueFwdINS6_IJS8_SA_S9_EEENS6_IJNS7_ILi1EEESI_SI_EEESC_SE_Li256ELb0ELb1ELb0ELb0EEENS1_30DynamicPersistentTileSchedulerILi256ELi256ELb0ELb1ELb0EEEEEEEEEvNT_6ParamsE,"a",@progbits
	.sectionflags	@""
	.align	4
.nv.constant0._ZN7cutlass13device_kernelIN5flash19enable_sm80_to_sm89INS1_16FlashAttnFwdSm80INS1_25CollectiveMainloopFwdSm80ILi8ELi1ELb0EN4cute5tupleIJNS5_1CILi128EEENS7_ILi96EEENS7_ILi256EEEEEELi256ENS_6half_tEfNS_4arch4Sm80ELb1ELb0ELb1ELb0ELb0ELb0ELb1ELb0EEENS1_21CollectiveEpilogueFwdINS6_IJS8_SA_S9_EEENS6_IJNS7_ILi1EEESI_SI_EEESC_SE_Li256ELb0ELb1ELb0ELb0EEENS1_30DynamicPersistentTileSchedulerILi256ELi256ELb0ELb1ELb0EEEEEEEEEvNT_6ParamsE:
	.zero		1592


//--------------------- .nv.constant0._ZN7cutlass13device_kernelIN5flash19enable_sm80_to_sm89INS1_16FlashAttnFwdSm80INS1_25CollectiveMainloopFwdSm80ILi8ELi1ELb0EN4cute5tupleIJNS5_1CILi128EEENS7_ILi96EEENS7_ILi256EEEEEELi256ENS_6half_tEfNS_4arch4Sm80ELb1ELb0ELb1ELb1ELb0ELb0ELb1ELb0EEENS1_21CollectiveEpilogueFwdINS6_IJS8_SA_S9_EEENS6_IJNS7_ILi1EEESI_SI_EEESC_SE_Li256ELb1ELb1ELb0ELb0EEENS1_19SingleTileSchedulerILb1ELb0ELb1ELi128EEEEEEEEEvNT_6ParamsE --------------------------
	.section	.nv.constant0._ZN7cutlass13device_kernelIN5flash19enable_sm80_to_sm89INS1_16FlashAttnFwdSm80INS1_25CollectiveMainloopFwdSm80ILi8ELi1ELb0EN4cute5tupleIJNS5_1CILi128EEENS7_ILi96EEENS7_ILi256EEEEEELi256ENS_6half_tEfNS_4arch4Sm80ELb1ELb0ELb1ELb1ELb0ELb0ELb1ELb0EEENS1_21CollectiveEpilogueFwdINS6_IJS8_SA_S9_EEENS6_IJNS7_ILi1EEESI_SI_EEESC_SE_Li256ELb1ELb1ELb0ELb0EEENS1_19SingleTileSchedulerILb1ELb0ELb1ELi128EEEEEEEEEvNT_6ParamsE,"a",@progbits
	.sectionflags	@""
	.align	4
.nv.constant0._ZN7cutlass13device_kernelIN5flash19enable_sm80_to_sm89INS1_16FlashAttnFwdSm80INS1_25CollectiveMainloopFwdSm80ILi8ELi1ELb0EN4cute5tupleIJNS5_1CILi128EEENS7_ILi96EEENS7_ILi256EEEEEELi256ENS_6half_tEfNS_4arch4Sm80ELb1ELb0ELb1ELb1ELb0ELb0ELb1ELb0EEENS1_21CollectiveEpilogueFwdINS6_IJS8_SA_S9_EEENS6_IJNS7_ILi1EEESI_SI_EEESC_SE_Li256ELb1ELb1ELb0ELb0EEENS1_19SingleTileSchedulerILb1ELb0ELb1ELi128EEEEEEEEEvNT_6ParamsE:
	.zero		1576


//--------------------- .nv.constant0._ZN7cutlass13device_kernelIN5flash19enable_sm80_to_sm89INS1_16FlashAttnFwdSm80INS1_25CollectiveMainloopFwdSm80ILi8ELi1ELb0EN4cute5tupleIJNS5_1CILi128EEENS7_ILi48EEENS7_ILi256EEEEEELi256ENS_6half_tEfNS_4arch4Sm80ELb1ELb0ELb1ELb1ELb0ELb1ELb1ELb0EEENS1_21CollectiveEpilogueFwdINS6_IJS8_SA_S9_EEENS6_IJNS7_ILi1EEESI_SI_EEESC_SE_Li256ELb1ELb1ELb0ELb0EEENS1_19SingleTileSchedulerILb1ELb0ELb1ELi128EEEEEEEEEvNT_6ParamsE --------------------------
	.section	.nv.constant0._ZN7cutlass13device_kernelIN5flash19enable_sm80_to_sm89INS1_16FlashAttnFwdSm80INS1_25CollectiveMainloopFwdSm80ILi8ELi1ELb0EN4cute5tupleIJNS5_1CILi128EEENS7_ILi48EEENS7_ILi256EEEEEELi256ENS_6half_tEfNS_4arch4Sm80ELb1ELb0ELb1ELb1ELb0ELb1ELb1ELb0EEENS1_21CollectiveEpilogueFwdINS6_IJS8_SA_S9_EEENS6_IJNS7_ILi1EEESI_SI_EEESC_SE_Li256ELb1ELb1ELb0ELb0EEENS1_19SingleTileSchedulerILb1ELb0ELb1ELi128EEEEEEEEEvNT_6ParamsE,"a",@progbits
	.sectionflags	@""
	.align	4
.nv.constant0._ZN7cutlass13device_kernelIN5flash19enable_sm80_to_sm89INS1_16FlashAttnFwdSm80INS1_25CollectiveMainloopFwdSm80ILi8ELi1ELb0EN4cute5tupleIJNS5_1CILi128EEENS7_ILi48EEENS7_ILi256EEEEEELi256ENS_6half_tEfNS_4arch4Sm80ELb1ELb0ELb1ELb1ELb0ELb1ELb1ELb0EEENS1_21CollectiveEpilogueFwdINS6_IJS8_SA_S9_EEENS6_IJNS7_ILi1EEESI_SI_EEESC_SE_Li256ELb1ELb1ELb0ELb0EEENS1_19SingleTileSchedulerILb1ELb0ELb1ELi128EEEEEEEEEvNT_6ParamsE:
	.zero		1576


//--------------------- SYMBOLS --------------------------

	.type		.nv.reservedSmem.offset0,@object
	.size		.nv.reservedSmem.offset0,0x4
